def matmul_kernel(
    a_ptr,
    b_ptr,
    c_ptr,
    M,
    N,
    K,
    stride_am,
    stride_ak,
    stride_bk,
    stride_bn,
    stride_cm,
    stride_cn,
    BLOCK_M: tl.constexpr,
    BLOCK_N: tl.constexpr,
    BLOCK_K: tl.constexpr,
    GROUP_M: tl.constexpr,
):
    pid = tl.program_id(axis=0)
    num_pid_m = tl.cdiv(M, BLOCK_M)
    num_pid_n = tl.cdiv(N, BLOCK_N)
    num_pid_in_group = GROUP_M * num_pid_n
    group_id = pid // num_pid_in_group
    first_pid_m = group_id * GROUP_M
    group_size_m = min(num_pid_m - first_pid_m, GROUP_M)
    pid_m = first_pid_m + ((pid % num_pid_in_group) % group_size_m)
    pid_n = (pid % num_pid_in_group) // group_size_m

    offs_am = (pid_m * BLOCK_M + tl.arange(0, BLOCK_M)) % M
    offs_bn = (pid_n * BLOCK_N + tl.arange(0, BLOCK_N)) % N
    offs_k = tl.arange(0, BLOCK_K)
    a_ptrs = a_ptr + offs_am[:, None] * stride_am + offs_k[None, :] * stride_ak
    b_ptrs = b_ptr + offs_k[:, None] * stride_bk + offs_bn[None, :] * stride_bn

    acc = tl.zeros((BLOCK_M, BLOCK_N), dtype=tl.float32)
    for kk in range(0, tl.cdiv(K, BLOCK_K)):
        a = tl.load(a_ptrs, mask=offs_k[None, :] < K - kk * BLOCK_K, other=0.0)
        b = tl.load(b_ptrs, mask=offs_k[:, None] < K - kk * BLOCK_K, other=0.0)
        acc = tl.dot(a, b, acc)
        a_ptrs += BLOCK_K * stride_ak
        b_ptrs += BLOCK_K * stride_bk

    c = acc.to(c_ptr.dtype.element_ty)
    offs_cm = pid_m * BLOCK_M + tl.arange(0, BLOCK_M)
    offs_cn = pid_n * BLOCK_N + tl.arange(0, BLOCK_N)
    c_ptrs = c_ptr + offs_cm[:, None] * stride_cm + offs_cn[None, :] * stride_cn
    mask = (offs_cm[:, None] < M) & (offs_cn[None, :] < N)
    tl.store(c_ptrs, c, mask=mask)

# config = {"BLOCK_K": 32, "BLOCK_M": 16, "BLOCK_N": 64, "GROUP_M": 8, "arch": "sm_100", "dtype": "fp16", "num_ctas": 1, "num_stages": 2, "num_warps": 8}
# arch = sm_100


// ===== COMPILED SASS (sm_100a) =====

	.target	sm_100a

	.elftype	@"ET_EXEC"


//--------------------- .note.nv.tkinfo           --------------------------
	.section	.note.nv.tkinfo,"",@"SHT_NOTE"
	.sectionflags	@"SHF_NOTE_NV_TKINFO"
	.tkinfo
        /*0018*/ 	.word	0x00000081
        /*0030*/ 	.string	""
        /*0030*/ 	.string	"ptxas-blackwell"
        /*0030*/ 	.string	"Cuda compilation tools, release 12.9, V12.9.86"
        /*0030*/ 	.string	"Build cuda_12.9.r12.9/compiler.36037853_0"
        /*0030*/ 	.string	"-v  -suppress-debug-info  -lineinfo  -arch sm_100a "



//--------------------- .note.nv.cuver            --------------------------
	.section	.note.nv.cuver,"",@"SHT_NOTE"
	.sectionflags	@"SHF_NOTE_NV_CUVER"
        /*0018*/ 	.short	0x0001
        /*001a*/ 	.short	0x0064
        /*001c*/ 	.short	0x0001
        /*001e*/ 	.short	0x0000
        /*0020*/ 	.short	0x0001
        /*0022*/ 	.short	0x0000


//--------------------- .nv.info                  --------------------------
	.section	.nv.info,"",@"SHT_CUDA_INFO"
	.align	4


	//----- nvinfo : EIATTR_REGCOUNT
	.align		4
        /*0000*/ 	.byte	0x04, 0x2f
        /*0002*/ 	.short	(.L_1 - .L_0)
	.align		4
.L_0:
        /*0004*/ 	.word	index@(matmul_kernel)
        /*0008*/ 	.word	0x0000003f


	//----- nvinfo : EIATTR_FRAME_SIZE
	.align		4
.L_1:
        /*000c*/ 	.byte	0x04, 0x11
        /*000e*/ 	.short	(.L_3 - .L_2)
	.align		4
.L_2:
        /*0010*/ 	.word	index@(matmul_kernel)
        /*0014*/ 	.word	0x00000000


	//----- nvinfo : EIATTR_MIN_STACK_SIZE
	.align		4
.L_3:
        /*0018*/ 	.byte	0x04, 0x12
        /*001a*/ 	.short	(.L_5 - .L_4)
	.align		4
.L_4:
        /*001c*/ 	.word	index@(matmul_kernel)
        /*0020*/ 	.word	0x00000000
.L_5:


//--------------------- .nv.info.matmul_kernel    --------------------------
	.section	.nv.info.matmul_kernel,"",@"SHT_CUDA_INFO"
	.sectionflags	@""
	.align	4


	//----- nvinfo : EIATTR_CUDA_API_VERSION
	.align		4
        /*0000*/ 	.byte	0x04, 0x37
        /*0002*/ 	.short	(.L_7 - .L_6)
.L_6:
        /*0004*/ 	.word	0x00000081


	//----- nvinfo : EIATTR_KPARAM_INFO
	.align		4
.L_7:
        /*0008*/ 	.byte	0x04, 0x17
        /*000a*/ 	.short	(.L_9 - .L_8)
.L_8:
        /*000c*/ 	.word	0x00000000
        /*0010*/ 	.short	0x000d
        /*0012*/ 	.short	0x0048
        /*0014*/ 	.byte	0x00, 0xf4, 0x21, 0x00


	//----- nvinfo : EIATTR_KPARAM_INFO
	.align		4
.L_9:
        /*0018*/ 	.byte	0x04, 0x17
        /*001a*/ 	.short	(.L_11 - .L_10)
.L_10:
        /*001c*/ 	.word	0x00000000
        /*0020*/ 	.short	0x000c
        /*0022*/ 	.short	0x0040
        /*0024*/ 	.byte	0x00, 0xf4, 0x21, 0x00


	//----- nvinfo : EIATTR_KPARAM_INFO
	.align		4
.L_11:
        /*0028*/ 	.byte	0x04, 0x17
        /*002a*/ 	.short	(.L_13 - .L_12)
.L_12:
        /*002c*/ 	.word	0x00000000
        /*0030*/ 	.short	0x000b
        /*0032*/ 	.short	0x0038
        /*0034*/ 	.byte	0x00, 0xf0, 0x11, 0x00


	//----- nvinfo : EIATTR_KPARAM_INFO
	.align		4
.L_13:
        /*0038*/ 	.byte	0x04, 0x17
        /*003a*/ 	.short	(.L_15 - .L_14)
.L_14:
        /*003c*/ 	.word	0x00000000
        /*0040*/ 	.short	0x000a
        /*0042*/ 	.short	0x0034
        /*0044*/ 	.byte	0x00, 0xf0, 0x11, 0x00


	//----- nvinfo : EIATTR_KPARAM_INFO
	.align		4
.L_15:
        /*0048*/ 	.byte	0x04, 0x17
        /*004a*/ 	.short	(.L_17 - .L_16)
.L_16:
        /*004c*/ 	.word	0x00000000
        /*0050*/ 	.short	0x0009
        /*0052*/ 	.short	0x0030
        /*0054*/ 	.byte	0x00, 0xf0, 0x11, 0x00


	//----- nvinfo : EIATTR_KPARAM_INFO
	.align		4
.L_17:
        /*0058*/ 	.byte	0x04, 0x17
        /*005a*/ 	.short	(.L_19 - .L_18)
.L_18:
        /*005c*/ 	.word	0x00000000
        /*0060*/ 	.short	0x0008
        /*0062*/ 	.short	0x002c
        /*0064*/ 	.byte	0x00, 0xf0, 0x11, 0x00


	//----- nvinfo : EIATTR_KPARAM_INFO
	.align		4
.L_19:
        /*0068*/ 	.byte	0x04, 0x17
        /*006a*/ 	.short	(.L_21 - .L_20)
.L_20:
        /*006c*/ 	.word	0x00000000
        /*0070*/ 	.short	0x0007
        /*0072*/ 	.short	0x0028
        /*0074*/ 	.byte	0x00, 0xf0, 0x11, 0x00


	//----- nvinfo : EIATTR_KPARAM_INFO
	.align		4
.L_21:
        /*0078*/ 	.byte	0x04, 0x17
        /*007a*/ 	.short	(.L_23 - .L_22)
.L_22:
        /*007c*/ 	.word	0x00000000
        /*0080*/ 	.short	0x0006
        /*0082*/ 	.short	0x0024
        /*0084*/ 	.byte	0x00, 0xf0, 0x11, 0x00


	//----- nvinfo : EIATTR_KPARAM_INFO
	.align		4
.L_23:
        /*0088*/ 	.byte	0x04, 0x17
        /*008a*/ 	.short	(.L_25 - .L_24)
.L_24:
        /*008c*/ 	.word	0x00000000
        /*0090*/ 	.short	0x0005
        /*0092*/ 	.short	0x0020
        /*0094*/ 	.byte	0x00, 0xf0, 0x11, 0x00


	//----- nvinfo : EIATTR_KPARAM_INFO
	.align		4
.L_25:
        /*0098*/ 	.byte	0x04, 0x17
        /*009a*/ 	.short	(.L_27 - .L_26)
.L_26:
        /*009c*/ 	.word	0x00000000
        /*00a0*/ 	.short	0x0004
        /*00a2*/ 	.short	0x001c
        /*00a4*/ 	.byte	0x00, 0xf0, 0x11, 0x00


	//----- nvinfo : EIATTR_KPARAM_INFO
	.align		4
.L_27:
        /*00a8*/ 	.byte	0x04, 0x17
        /*00aa*/ 	.short	(.L_29 - .L_28)
.L_28:
        /*00ac*/ 	.word	0x00000000
        /*00b0*/ 	.short	0x0003
        /*00b2*/ 	.short	0x0018
        /*00b4*/ 	.byte	0x00, 0xf0, 0x11, 0x00


	//----- nvinfo : EIATTR_KPARAM_INFO
	.align		4
.L_29:
        /*00b8*/ 	.byte	0x04, 0x17
        /*00ba*/ 	.short	(.L_31 - .L_30)
.L_30:
        /*00bc*/ 	.word	0x00000000
        /*00c0*/ 	.short	0x0002
        /*00c2*/ 	.short	0x0010
        /*00c4*/ 	.byte	0x00, 0xf4, 0x21, 0x00


	//----- nvinfo : EIATTR_KPARAM_INFO
	.align		4
.L_31:
        /*00c8*/ 	.byte	0x04, 0x17
        /*00ca*/ 	.short	(.L_33 - .L_32)
.L_32:
        /*00cc*/ 	.word	0x00000000
        /*00d0*/ 	.short	0x0001
        /*00d2*/ 	.short	0x0008
        /*00d4*/ 	.byte	0x00, 0xf4, 0x21, 0x00


	//----- nvinfo : EIATTR_KPARAM_INFO
	.align		4
.L_33:
        /*00d8*/ 	.byte	0x04, 0x17
        /*00da*/ 	.short	(.L_35 - .L_34)
.L_34:
        /*00dc*/ 	.word	0x00000000
        /*00e0*/ 	.short	0x0000
        /*00e2*/ 	.short	0x0000
        /*00e4*/ 	.byte	0x00, 0xf4, 0x21, 0x00


	//----- nvinfo : EIATTR_SPARSE_MMA_MASK
	.align		4
.L_35:
        /*00e8*/ 	.byte	0x03, 0x50
        /*00ea*/ 	.short	0x0000


	//----- nvinfo : EIATTR_MAXREG_COUNT
	.align		4
        /*00ec*/ 	.byte	0x03, 0x1b
        /*00ee*/ 	.short	0x00ff


	//----- nvinfo : EIATTR_NUM_BARRIERS
	.align		4
        /*00f0*/ 	.byte	0x02, 0x4c
        /*00f2*/ 	.byte	0x01
	.zero		1


	//----- nvinfo : EIATTR_VRC_CTA_INIT_COUNT
	.align		4
        /*00f4*/ 	.byte	0x02, 0x4a
	.zero		1
	.zero		1


	//----- nvinfo : EIATTR_EXIT_INSTR_OFFSETS
	.align		4
        /*00f8*/ 	.byte	0x04, 0x1c
        /*00fa*/ 	.short	(.L_37 - .L_36)


	//   ....[0]....
.L_36:
        /*00fc*/ 	.word	0x00001aa0


	//   ....[1]....
        /*0100*/ 	.word	0x00001ad0


	//----- nvinfo : EIATTR_REQNTID
	.align		4
.L_37:
        /*0104*/ 	.byte	0x04, 0x10
        /*0106*/ 	.short	(.L_39 - .L_38)
.L_38:
        /*0108*/ 	.word	0x00000100
        /*010c*/ 	.word	0x00000001
        /*0110*/ 	.word	0x00000001


	//----- nvinfo : EIATTR_CBANK_PARAM_SIZE
	.align		4
.L_39:
        /*0114*/ 	.byte	0x03, 0x19
        /*0116*/ 	.short	0x0050


	//----- nvinfo : EIATTR_PARAM_CBANK
	.align		4
        /*0118*/ 	.byte	0x04, 0x0a
        /*011a*/ 	.short	(.L_41 - .L_40)
	.align		4
.L_40:
        /*011c*/ 	.word	index@(.nv.constant0.matmul_kernel)
        /*0120*/ 	.short	0x0380
        /*0122*/ 	.short	0x0050


	//----- nvinfo : EIATTR_SW_WAR
	.align		4
.L_41:
        /*0124*/ 	.byte	0x04, 0x36
        /*0126*/ 	.short	(.L_43 - .L_42)
.L_42:
        /*0128*/ 	.word	0x00000008
.L_43:


//--------------------- .nv.compat                --------------------------
	.section	.nv.compat,"",@"SHT_CUDA_COMPAT_INFO"
	.align	4
        /*0000*/ 	.byte	0x02, 0x02, 0x01, 0x00, 0x02, 0x05, 0x05, 0x00, 0x02, 0x03, 0x00, 0x00, 0x02, 0x06, 0x01, 0x00


//--------------------- .nv.callgraph             --------------------------
	.section	.nv.callgraph,"",@"SHT_CUDA_CALLGRAPH"
	.align	4
	.sectionentsize	8
	.align		4
        /*0000*/ 	.word	0x00000000
	.align		4
        /*0004*/ 	.word	0xffffffff
	.align		4
        /*0008*/ 	.word	0x00000000
	.align		4
        /*000c*/ 	.word	0xfffffffe
	.align		4
        /*0010*/ 	.word	0x00000000
	.align		4
        /*0014*/ 	.word	0xfffffffd
	.align		4
        /*0018*/ 	.word	0x00000000
	.align		4
        /*001c*/ 	.word	0xfffffffc


//--------------------- .text.matmul_kernel       --------------------------
	.section	.text.matmul_kernel,"ax",@progbits
	.align	128
        .global         matmul_kernel
        .type           matmul_kernel,@function
        .size           matmul_kernel,(.L_x_3 - matmul_kernel)
        .other          matmul_kernel,@"STO_CUDA_ENTRY STV_DEFAULT"
matmul_kernel:
.text.matmul_kernel:
[----:B------:R-:W0:Y:S08]  /*0000*/  LDC R1, c[0x0][0x37c] ;  /* 0x0000df00ff017b82 */ /* 0x000e300000000800 */
[----:B------:R-:W1:Y:S01]  /*0010*/  LDC.64 R22, c[0x0][0x398] ;  /* 0x0000e600ff167b82 */ /* 0x000e620000000a00 */
[----:B------:R-:W2:Y:S01]  /*0020*/  S2R R5, SR_CTAID.X ;  /* 0x0000000000057919 */ /* 0x000ea20000002500 */
[----:B------:R-:W-:Y:S01]  /*0030*/  UMOV UR4, 0x400 ;  /* 0x0000040000047882 */ /* 0x000fe20000000000 */
[----:B------:R-:W3:Y:S01]  /*0040*/  LDCU.64 UR6, c[0x0][0x358] ;  /* 0x00006b00ff0677ac */ /* 0x000ee20008000a00 */
[----:B------:R-:W4:Y:S04]  /*0050*/  S2R R14, SR_TID.X ;  /* 0x00000000000e7919 */ /* 0x000f280000002100 */
[----:B------:R-:W5:Y:S08]  /*0060*/  LDC R44, c[0x0][0x3a0] ;  /* 0x0000e800ff2c7b82 */ /* 0x000f700000000800 */
[----:B------:R-:W0:Y:S01]  /*0070*/  S2UR UR5, SR_CgaCtaId ;  /* 0x00000000000579c3 */ /* 0x000e220000008800 */
[----:B-1----:R-:W-:-:S05]  /*0080*/  VIADD R0, R23, 0x3f ;  /* 0x0000003f17007836 */ /* 0x002fca0000000000 */
[----:B------:R-:W-:Y:S01]  /*0090*/  SHF.R.S32.HI R3, RZ, 0x1f, R0 ;  /* 0x0000001fff037819 */ /* 0x000fe20000011400 */
[----:B-----5:R-:W-:-:S03]  /*00a0*/  VIADD R44, R44, 0x1f ;  /* 0x0000001f2c2c7836 */ /* 0x020fc60000000000 */
[----:B------:R-:W-:Y:S02]  /*00b0*/  LEA.HI R3, R3, R0, RZ, 0x6 ;  /* 0x0000000003037211 */ /* 0x000fe400078f30ff */
[----:B--2---:R-:W-:Y:S02]  /*00c0*/  IABS R8, R5 ;  /* 0x0000000500087213 */ /* 0x004fe40000000000 */
[----:B------:R-:W-:Y:S01]  /*00d0*/  SHF.R.S32.HI R3, RZ, 0x6, R3 ;  /* 0x00000006ff037819 */ /* 0x000fe20000011403 */
[----:B0-----:R-:W-:-:S04]  /*00e0*/  ULEA UR4, UR5, UR4, 0x18 ;  /* 0x0000000405047291 */ /* 0x001fc8000f8ec0ff */
[----:B------:R-:W-:-:S05]  /*00f0*/  IMAD.SHL.U32 R4, R3, 0x8, RZ ;  /* 0x0000000803047824 */ /* 0x000fca00078e00ff */
[-C--:B------:R-:W-:Y:S02]  /*0100*/  IABS R7, R4.reuse ;  /* 0x0000000400077213 */ /* 0x080fe40000000000 */
[----:B------:R-:W-:Y:S02]  /*0110*/  IABS R10, R4 ;  /* 0x00000004000a7213 */ /* 0x000fe40000000000 */
[----:B------:R-:W0:Y:S08]  /*0120*/  I2F.RP R0, R7 ;  /* 0x0000000700007306 */ /* 0x000e300000209400 */
[----:B0-----:R-:W0:Y:S02]  /*0130*/  MUFU.RCP R0, R0 ;  /* 0x0000000000007308 */ /* 0x001e240000001000 */
[----:B0-----:R-:W-:-:S02]  /*0140*/  VIADD R2, R0, 0xffffffe ;  /* 0x0ffffffe00027836 */ /* 0x001fc40000000000 */
[----:B------:R-:W-:-:S04]  /*0150*/  IMAD.MOV R0, RZ, RZ, -R10 ;  /* 0x000000ffff007224 */ /* 0x000fc800078e0a0a */
[----:B------:R0:W1:Y:S02]  /*0160*/  F2I.FTZ.U32.TRUNC.NTZ R3, R2 ;  /* 0x0000000200037305 */ /* 0x000064000021f000 */
[----:B0-----:R-:W-:Y:S02]  /*0170*/  IMAD.MOV.U32 R2, RZ, RZ, RZ ;  /* 0x000000ffff027224 */ /* 0x001fe400078e00ff */
[----:B-1----:R-:W-:-:S04]  /*0180*/  IMAD.MOV R6, RZ, RZ, -R3 ;  /* 0x000000ffff067224 */ /* 0x002fc800078e0a03 */
[----:B------:R-:W-:Y:S02]  /*0190*/  IMAD R9, R6, R7, RZ ;  /* 0x0000000706097224 */ /* 0x000fe400078e02ff */
[----:B------:R-:W-:Y:S02]  /*01a0*/  IMAD.MOV.U32 R6, RZ, RZ, R8 ;  /* 0x000000ffff067224 */ /* 0x000fe400078e0008 */
[----:B------:R-:W-:-:S06]  /*01b0*/  IMAD.HI.U32 R3, R3, R9, R2 ;  /* 0x0000000903037227 */ /* 0x000fcc00078e0002 */
[----:B------:R-:W-:-:S04]  /*01c0*/  IMAD.HI.U32 R3, R3, R6, RZ ;  /* 0x0000000603037227 */ /* 0x000fc800078e00ff */
[----:B------:R-:W-:-:S05]  /*01d0*/  IMAD R0, R3, R0, R6 ;  /* 0x0000000003007224 */ /* 0x000fca00078e0206 */
[----:B------:R-:W-:-:S13]  /*01e0*/  ISETP.GT.U32.AND P1, PT, R7, R0, PT ;  /* 0x000000000700720c */ /* 0x000fda0003f24070 */
[----:B------:R-:W-:Y:S02]  /*01f0*/  @!P1 IMAD.IADD R0, R0, 0x1, -R7 ;  /* 0x0000000100009824 */ /* 0x000fe400078e0a07 */
[----:B------:R-:W-:Y:S01]  /*0200*/  @!P1 VIADD R3, R3, 0x1 ;  /* 0x0000000103039836 */ /* 0x000fe20000000000 */
[----:B------:R-:W-:Y:S02]  /*0210*/  ISETP.NE.AND P1, PT, R4, RZ, PT ;  /* 0x000000ff0400720c */ /* 0x000fe40003f25270 */
[----:B------:R-:W-:Y:S02]  /*0220*/  ISETP.GE.U32.AND P0, PT, R0, R7, PT ;  /* 0x000000070000720c */ /* 0x000fe40003f06070 */
[----:B------:R-:W-:-:S04]  /*0230*/  LOP3.LUT R0, R5, R4, RZ, 0x3c, !PT ;  /* 0x0000000405007212 */ /* 0x000fc800078e3cff */
[----:B------:R-:W-:Y:S01]  /*0240*/  ISETP.GE.AND P2, PT, R0, RZ, PT ;  /* 0x000000ff0000720c */ /* 0x000fe20003f46270 */
[----:B------:R-:W-:-:S06]  /*0250*/  VIADD R0, R22, 0xf ;  /* 0x0000000f16007836 */ /* 0x000fcc0000000000 */
[----:B------:R-:W-:-:S04]  /*0260*/  @P0 VIADD R3, R3, 0x1 ;  /* 0x0000000103030836 */ /* 0x000fc80000000000 */
[----:B------:R-:W-:Y:S01]  /*0270*/  IMAD.MOV.U32 R2, RZ, RZ, R3 ;  /* 0x000000ffff027224 */ /* 0x000fe200078e0003 */
[----:B------:R-:W-:-:S03]  /*0280*/  SHF.R.S32.HI R3, RZ, 0x1f, R0 ;  /* 0x0000001fff037819 */ /* 0x000fc60000011400 */
[----:B------:R-:W-:Y:S01]  /*0290*/  @!P2 IMAD.MOV R2, RZ, RZ, -R2 ;  /* 0x000000ffff02a224 */ /* 0x000fe200078e0a02 */
[----:B------:R-:W-:Y:S02]  /*02a0*/  @!P1 LOP3.LUT R2, RZ, R4, RZ, 0x33, !PT ;  /* 0x00000004ff029212 */ /* 0x000fe400078e33ff */
[----:B------:R-:W-:-:S03]  /*02b0*/  LEA.HI R3, R3, R0, RZ, 0x4 ;  /* 0x0000000003037211 */ /* 0x000fc600078f20ff */
[----:B------:R-:W-:Y:S02]  /*02c0*/  IMAD.SHL.U32 R6, R2, 0x8, RZ ;  /* 0x0000000802067824 */ /* 0x000fe400078e00ff */
[----:B------:R-:W-:-:S03]  /*02d0*/  IMAD.MOV R2, RZ, RZ, -R2 ;  /* 0x000000ffff027224 */ /* 0x000fc600078e0a02 */
[----:B------:R-:W-:Y:S01]  /*02e0*/  LEA.HI.SX32 R3, R3, -R6, 0x1c ;  /* 0x8000000603037211 */ /* 0x000fe200078fe2ff */
[----:B------:R-:W-:-:S03]  /*02f0*/  IMAD R4, R4, R2, R5 ;  /* 0x0000000204047224 */ /* 0x000fc600078e0205 */
[----:B------:R-:W-:Y:S02]  /*0300*/  VIMNMX R11, PT, PT, R3, 0x8, PT ;  /* 0x00000008030b7848 */ /* 0x000fe40003fe0100 */
[----:B------:R-:W-:Y:S02]  /*0310*/  IABS R9, R4 ;  /* 0x0000000400097213 */ /* 0x000fe40000000000 */
[----:B------:R-:W-:-:S04]  /*0320*/  IABS R7, R11 ;  /* 0x0000000b00077213 */ /* 0x000fc80000000000 */
[----:B------:R-:W0:Y:S08]  /*0330*/  I2F.RP R0, R7 ;  /* 0x0000000700007306 */ /* 0x000e300000209400 */
[----:B0-----:R-:W0:Y:S02]  /*0340*/  MUFU.RCP R0, R0 ;  /* 0x0000000000007308 */ /* 0x001e240000001000 */
[----:B0-----:R-:W-:-:S06]  /*0350*/  VIADD R3, R0, 0xffffffe ;  /* 0x0ffffffe00037836 */ /* 0x001fcc0000000000 */
[----:B------:R-:W0:Y:S02]  /*0360*/  F2I.FTZ.U32.TRUNC.NTZ R3, R3 ;  /* 0x0000000300037305 */ /* 0x000e24000021f000 */
[----:B0-----:R-:W-:-:S04]  /*0370*/  IMAD.MOV R8, RZ, RZ, -R3 ;  /* 0x000000ffff087224 */ /* 0x001fc800078e0a03 */
[----:B------:R-:W-:Y:S01]  /*0380*/  IMAD.MOV.U32 R2, RZ, RZ, R8 ;  /* 0x000000ffff027224 */ /* 0x000fe200078e0008 */
[----:B------:R-:W-:-:S03]  /*0390*/  IABS R8, R11 ;  /* 0x0000000b00087213 */ /* 0x000fc60000000000 */
[----:B------:R-:W-:Y:S02]  /*03a0*/  IMAD R5, R2, R7, RZ ;  /* 0x0000000702057224 */ /* 0x000fe400078e02ff */
[----:B------:R-:W-:Y:S02]  /*03b0*/  IMAD.MOV.U32 R2, RZ, RZ, RZ ;  /* 0x000000ffff027224 */ /* 0x000fe400078e00ff */
[----:B------:R-:W-:Y:S02]  /*03c0*/  IMAD.MOV R0, RZ, RZ, -R8 ;  /* 0x000000ffff007224 */ /* 0x000fe400078e0a08 */
[----:B------:R-:W-:Y:S01]  /*03d0*/  IMAD.HI.U32 R2, R3, R5, R2 ;  /* 0x0000000503027227 */ /* 0x000fe200078e0002 */
[----:B----4-:R-:W-:-:S05]  /*03e0*/  LOP3.LUT R3, R14, 0xf, RZ, 0xc0, !PT ;  /* 0x0000000f0e037812 */ /* 0x010fca00078ec0ff */
        /* <DEDUP_REMOVED lines=8> */
[----:B------:R-:W-:-:S07]  /*0470*/  ISETP.GE.AND P2, PT, R0, RZ, PT ;  /* 0x000000ff0000720c */ /* 0x000fce0003f46270 */
[----:B------:R-:W-:Y:S01]  /*0480*/  @P0 VIADD R2, R2, 0x1 ;  /* 0x0000000102020836 */ /* 0x000fe20000000000 */
[----:B------:R-:W-:-:S03]  /*0490*/  ISETP.GT.AND P0, PT, R44, 0x1f, PT ;  /* 0x0000001f2c00780c */ /* 0x000fc60003f04270 */
[----:B------:R-:W-:Y:S01]  /*04a0*/  IMAD.MOV.U32 R8, RZ, RZ, R2 ;  /* 0x000000ffff087224 */ /* 0x000fe200078e0002 */
[----:B------:R-:W-:-:S03]  /*04b0*/  LOP3.LUT R2, R14, 0x1f, RZ, 0xc0, !PT ;  /* 0x0000001f0e027812 */ /* 0x000fc600078ec0ff */
[----:B------:R-:W-:Y:S01]  /*04c0*/  @!P2 IMAD.MOV R8, RZ, RZ, -R8 ;  /* 0x000000ffff08a224 */ /* 0x000fe200078e0a08 */
[----:B------:R-:W-:-:S05]  /*04d0*/  @!P1 LOP3.LUT R8, RZ, R11, RZ, 0x33, !PT ;  /* 0x0000000bff089212 */ /* 0x000fca00078e33ff */
[----:B------:R-:W-:Y:S01]  /*04e0*/  IMAD.MOV R0, RZ, RZ, -R8 ;  /* 0x000000ffff007224 */ /* 0x000fe200078e0a08 */
[----:B------:R-:W-:Y:S01]  /*04f0*/  @!P0 PRMT R16, RZ, 0x7610, R16 ;  /* 0x00007610ff108816 */ /* 0x000fe20000000010 */
[----:B------:R-:W-:Y:S01]  /*0500*/  @!P0 IMAD.SHL.U32 R5, R14, 0x40, RZ ;  /* 0x000000400e058824 */ /* 0x000fe200078e00ff */
[----:B------:R-:W-:Y:S01]  /*0510*/  @!P0 PRMT R18, RZ, 0x7610, R18 ;  /* 0x00007610ff128816 */ /* 0x000fe20000000012 */
[----:B------:R-:W-:Y:S01]  /*0520*/  IMAD R0, R11, R0, R4 ;  /* 0x000000000b007224 */ /* 0x000fe200078e0204 */
[----:B------:R-:W-:Y:S01]  /*0530*/  SHF.R.U32.HI R4, RZ, 0x4, R14 ;  /* 0x00000004ff047819 */ /* 0x000fe2000001160e */
[----:B------:R-:W-:Y:S01]  /*0540*/  IMAD.SHL.U32 R8, R8, 0x40, RZ ;  /* 0x0000004008087824 */ /* 0x000fe200078e00ff */
[----:B------:R-:W-:Y:S01]  /*0550*/  @!P0 PRMT R16, R16, 0x5410, RZ ;  /* 0x0000541010108816 */ /* 0x000fe200000000ff */
[----:B------:R-:W-:Y:S01]  /*0560*/  IMAD.IADD R0, R6, 0x1, R0 ;  /* 0x0000000106007824 */ /* 0x000fe200078e0200 */
[----:B------:R-:W-:Y:S01]  /*0570*/  @!P0 PRMT R18, R18, 0x5410, RZ ;  /* 0x0000541012128816 */ /* 0x000fe200000000ff */
[----:B------:R-:W-:-:S02]  /*0580*/  @!P0 IMAD.SHL.U32 R6, R14, 0x20, RZ ;  /* 0x000000200e068824 */ /* 0x000fc400078e00ff */
[----:B------:R-:W-:Y:S01]  /*0590*/  IMAD R0, R0, 0x10, R3 ;  /* 0x0000001000007824 */ /* 0x000fe200078e0203 */
[----:B------:R-:W-:Y:S01]  /*05a0*/  SGXT.U32 R3, R4, 0x4 ;  /* 0x000000040403781a */ /* 0x000fe20000000000 */
[----:B------:R-:W-:Y:S01]  /*05b0*/  @!P0 IMAD.SHL.U32 R4, R14, 0x2, RZ ;  /* 0x000000020e048824 */ /* 0x000fe200078e00ff */
[----:B------:R-:W-:Y:S01]  /*05c0*/  @!P0 LOP3.LUT R6, R6, 0x60, RZ, 0xc0, !PT ;  /* 0x0000006006068812 */ /* 0x000fe200078ec0ff */
[----:B---3--:R-:W-:Y:S06]  /*05d0*/  @!P0 BRA `(.L_x_0) ;  /* 0x0000001000488947 */ /* 0x008fec0003800000 */
[----:B------:R-:W-:Y:S01]  /*05e0*/  IABS R6, R22 ;  /* 0x0000001600067213 */ /* 0x000fe20000000000 */
[----:B------:R-:W0:Y:S01]  /*05f0*/  LDC R42, c[0x0][0x3a8] ;  /* 0x0000ea00ff2a7b82 */ /* 0x000e220000000800 */
[----:B------:R-:W-:Y:S01]  /*0600*/  IABS R11, R23 ;  /* 0x00000017000b7213 */ /* 0x000fe20000000000 */
[----:B------:R-:W1:Y:S01]  /*0610*/  LDCU UR8, c[0x0][0x3a4] ;  /* 0x00007480ff0877ac */ /* 0x000e620008000800 */
[----:B------:R-:W2:Y:S01]  /*0620*/  I2F.RP R9, R6 ;  /* 0x0000000600097306 */ /* 0x000ea20000209400 */
[----:B------:R-:W-:Y:S02]  /*0630*/  IABS R17, R0 ;  /* 0x0000000000117213 */ /* 0x000fe40000000000 */
[----:B------:R-:W-:Y:S01]  /*0640*/  SHF.R.U32.HI R10, RZ, 0x2, R14 ;  /* 0x00000002ff0a7819 */ /* 0x000fe2000001160e */
[----:B------:R-:W3:Y:S01]  /*0650*/  LDCU UR5, c[0x0][0x3a0] ;  /* 0x00007400ff0577ac */ /* 0x000ee20008000800 */
[----:B------:R-:W-:Y:S01]  /*0660*/  ISETP.GE.AND P4, PT, R0, RZ, PT ;  /* 0x000000ff0000720c */ /* 0x000fe20003f86270 */
[----:B------:R-:W4:Y:S02]  /*0670*/  LDC.64 R46, c[0x0][0x380] ;  /* 0x0000e000ff2e7b82 */ /* 0x000f240000000a00 */
[----:B------:R-:W5:Y:S06]  /*0680*/  I2F.RP R7, R11 ;  /* 0x0000000b00077306 */ /* 0x000f6c0000209400 */
[----:B------:R-:W0:Y:S02]  /*0690*/  LDC R53, c[0x0][0x3ac] ;  /* 0x0000eb00ff357b82 */ /* 0x000e240000000800 */
[----:B--2---:R-:W2:Y:S08]  /*06a0*/  MUFU.RCP R9, R9 ;  /* 0x0000000900097308 */ /* 0x004eb00000001000 */
[----:B-----5:R-:W5:Y:S01]  /*06b0*/  MUFU.RCP R7, R7 ;  /* 0x0000000700077308 */ /* 0x020f620000001000 */
[----:B--2---:R-:W-:-:S07]  /*06c0*/  VIADD R4, R9, 0xffffffe ;  /* 0x0ffffffe09047836 */ /* 0x004fce0000000000 */
[----:B------:R2:W0:Y:S02]  /*06d0*/  F2I.FTZ.U32.TRUNC.NTZ R5, R4 ;  /* 0x0000000400057305 */ /* 0x000424000021f000 */
[----:B0-----:R-:W-:Y:S02]  /*06e0*/  IMAD R51, R2, R53, RZ ;  /* 0x0000003502337224 */ /* 0x001fe400078e02ff */
[----:B------:R-:W-:Y:S02]  /*06f0*/  IMAD.SHL.U32 R53, R53, 0x20, RZ ;  /* 0x0000002035357824 */ /* 0x000fe400078e00ff */
[----:B-----5:R-:W-:Y:S02]  /*0700*/  VIADD R12, R7, 0xffffffe ;  /* 0x0ffffffe070c7836 */ /* 0x020fe40000000000 */
[----:B--2---:R-:W-:Y:S02]  /*0710*/  IMAD.MOV.U32 R4, RZ, RZ, RZ ;  /* 0x000000ffff047224 */ /* 0x004fe400078e00ff */
[----:B------:R-:W0:Y:S01]  /*0720*/  F2I.FTZ.U32.TRUNC.NTZ R13, R12 ;  /* 0x0000000c000d7305 */ /* 0x000e22000021f000 */
[----:B------:R-:W-:-:S04]  /*0730*/  IMAD.MOV R15, RZ, RZ, -R5 ;  /* 0x000000ffff0f7224 */ /* 0x000fc800078e0a05 */
[----:B------:R-:W-:-:S04]  /*0740*/  IMAD R15, R15, R6, RZ ;  /* 0x000000060f0f7224 */ /* 0x000fc800078e02ff */
[----:B------:R-:W-:Y:S01]  /*0750*/  IMAD.HI.U32 R9, R5, R15, R4 ;  /* 0x0000000f05097227 */ /* 0x000fe200078e0004 */
[----:B------:R-:W-:-:S03]  /*0760*/  SHF.R.S32.HI R5, RZ, 0x1f, R44 ;  /* 0x0000001fff057819 */ /* 0x000fc6000001142c */
[C---:B------:R-:W-:Y:S01]  /*0770*/  IMAD.SHL.U32 R4, R14.reuse, 0x2, RZ ;  /* 0x000000020e047824 */ /* 0x040fe200078e00ff */
[----:B------:R-:W-:Y:S01]  /*0780*/  LEA.HI R44, R5, R44, RZ, 0x5 ;  /* 0x0000002c052c7211 */ /* 0x000fe200078f28ff */
[----:B------:R-:W-:Y:S01]  /*0790*/  IMAD.HI.U32 R9, R9, R17, RZ ;  /* 0x0000001109097227 */ /* 0x000fe200078e00ff */
[----:B------:R-:W-:Y:S02]  /*07a0*/  LOP3.LUT R5, R14, 0xe0, RZ, 0xc0, !PT ;  /* 0x000000e00e057812 */ /* 0x000fe400078ec0ff */
[----:B------:R-:W-:Y:S01]  /*07b0*/  LOP3.LUT R7, R4, 0x1fe, RZ, 0xc0, !PT ;  /* 0x000001fe04077812 */ /* 0x000fe200078ec0ff */
[----:B------:R-:W-:Y:S01]  /*07c0*/  IMAD.MOV R16, RZ, RZ, -R9 ;  /* 0x000000ffff107224 */ /* 0x000fe200078e0a09 */
[----:B------:R-:W-:Y:S01]  /*07d0*/  LEA.HI R19, R5, R8, RZ, 0x1b ;  /* 0x0000000805137211 */ /* 0x000fe200078fd8ff */
[----:B0-----:R-:W-:Y:S01]  /*07e0*/  IMAD.MOV R12, RZ, RZ, -R13 ;  /* 0x000000ffff0c7224 */ /* 0x001fe200078e0a0d */
[----:B------:R-:W-:Y:S01]  /*07f0*/  LOP3.LUT R7, R7, 0x30, R10, 0x78, !PT ;  /* 0x0000003007077812 */ /* 0x000fe200078e780a */
[----:B------:R-:W-:Y:S01]  /*0800*/  IMAD R17, R6, R16, R17 ;  /* 0x0000001006117224 */ /* 0x000fe200078e0211 */
[----:B------:R-:W-:Y:S01]  /*0810*/  IABS R28, R19 ;  /* 0x00000013001c7213 */ /* 0x000fe20000000000 */
[----:B------:R-:W-:Y:S01]  /*0820*/  IMAD R15, R12, R11, RZ ;  /* 0x0000000b0c0f7224 */ /* 0x000fe200078e02ff */
[----:B------:R-:W-:Y:S01]  /*0830*/  SHF.R.S32.HI R44, RZ, 0x5, R44 ;  /* 0x00000005ff2c7819 */ /* 0x000fe2000001142c */
[----:B------:R-:W-:Y:S01]  /*0840*/  IMAD.MOV.U32 R12, RZ, RZ, RZ ;  /* 0x000000ffff0c7224 */ /* 0x000fe200078e00ff */
[----:B------:R-:W-:Y:S01]  /*0850*/  ISETP.GT.U32.AND P0, PT, R6, R17, PT ;  /* 0x000000110600720c */ /* 0x000fe20003f04070 */
[----:B------:R-:W-:-:S02]  /*0860*/  VIADD R29, R19, 0x30 ;  /* 0x00000030131d7836 */ /* 0x000fc40000000000 */
[----:B------:R-:W-:Y:S02]  /*0870*/  VIADD R27, R19, 0x20 ;  /* 0x00000020131b7836 */ /* 0x000fe40000000000 */
[----:B------:R-:W-:Y:S01]  /*0880*/  IMAD.HI.U32 R9, R13, R15, R12 ;  /* 0x0000000f0d097227 */ /* 0x000fe200078e000c */
[----:B------:R-:W-:Y:S02]  /*0890*/  IABS R18, R29 ;  /* 0x0000001d00127213 */ /* 0x000fe40000000000 */
[----:B------:R-:W-:Y:S01]  /*08a0*/  IABS R24, R27 ;  /* 0x0000001b00187213 */ /* 0x000fe20000000000 */
[C---:B------:R-:W-:Y:S02]  /*08b0*/  VIADD R10, R19.reuse, 0x38 ;  /* 0x00000038130a7836 */ /* 0x040fe40000000000 */
[----:B------:R-:W-:Y:S02]  /*08c0*/  VIADD R25, R19, 0x28 ;  /* 0x0000002813197836 */ /* 0x000fe40000000000 */
[----:B------:R-:W-:Y:S01]  /*08d0*/  @!P0 IMAD.IADD R17, R17, 0x1, -R6 ;  /* 0x0000000111118824 */ /* 0x000fe200078e0a06 */
[----:B------:R-:W-:Y:S01]  /*08e0*/  IABS R16, R10 ;  /* 0x0000000a00107213 */ /* 0x000fe20000000000 */
[----:B------:R-:W-:Y:S01]  /*08f0*/  IMAD.HI.U32 R12, R9, R18, RZ ;  /* 0x00000012090c7227 */ /* 0x000fe200078e00ff */
[----:B------:R-:W-:-:S02]  /*0900*/  IABS R20, R25 ;  /* 0x0000001900147213 */ /* 0x000fc40000000000 */
[----:B------:R-:W-:Y:S01]  /*0910*/  ISETP.GT.U32.AND P2, PT, R6, R17, PT ;  /* 0x000000110600720c */ /* 0x000fe20003f44070 */
[C---:B------:R-:W-:Y:S01]  /*0920*/  IMAD.HI.U32 R15, R9.reuse, R24, RZ ;  /* 0x00000018090f7227 */ /* 0x040fe200078e00ff */
[----:B------:R-:W-:Y:S02]  /*0930*/  ISETP.GE.AND P1, PT, R10, RZ, PT ;  /* 0x000000ff0a00720c */ /* 0x000fe40003f26270 */
[----:B------:R-:W-:Y:S01]  /*0940*/  ISETP.NE.AND P0, PT, R22, RZ, PT ;  /* 0x000000ff1600720c */ /* 0x000fe20003f05270 */
[----:B------:R-:W-:-:S04]  /*0950*/  IMAD.HI.U32 R10, R9, R16, RZ ;  /* 0x00000010090a7227 */ /* 0x000fc800078e00ff */
[----:B------:R-:W-:Y:S02]  /*0960*/  IMAD.MOV R12, RZ, RZ, -R12 ;  /* 0x000000ffff0c7224 */ /* 0x000fe400078e0a0c */
[----:B------:R-:W-:-:S04]  /*0970*/  IMAD.HI.U32 R13, R9, R20, RZ ;  /* 0x00000014090d7227 */ /* 0x000fc800078e00ff */
[----:B------:R-:W-:Y:S02]  /*0980*/  IMAD.MOV R15, RZ, RZ, -R15 ;  /* 0x000000ffff0f7224 */ /* 0x000fe400078e0a0f */
[----:B------:R-:W-:Y:S02]  /*0990*/  IMAD.MOV R10, RZ, RZ, -R10 ;  /* 0x000000ffff0a7224 */ /* 0x000fe400078e0a0a */
[----:B------:R-:W-:Y:S02]  /*09a0*/  IMAD R12, R11, R12, R18 ;  /* 0x0000000c0b0c7224 */ /* 0x000fe400078e0212 */
[----:B------:R-:W-:Y:S02]  /*09b0*/  VIADD R30, R19, 0x18 ;  /* 0x00000018131e7836 */ /* 0x000fe40000000000 */
[----:B------:R-:W-:Y:S01]  /*09c0*/  IMAD.MOV R13, RZ, RZ, -R13 ;  /* 0x000000ffff0d7224 */ /* 0x000fe200078e0a0d */
[C---:B------:R-:W-:Y:S01]  /*09d0*/  ISETP.GT.U32.AND P6, PT, R11.reuse, R12, PT ;  /* 0x0000000c0b00720c */ /* 0x040fe20003fc4070 */
[----:B------:R-:W-:Y:S01]  /*09e0*/  IMAD R18, R11, R15, R24 ;  /* 0x0000000f0b127224 */ /* 0x000fe200078e0218 */
[----:B------:R-:W-:Y:S01]  /*09f0*/  IABS R26, R30 ;  /* 0x0000001e001a7213 */ /* 0x000fe20000000000 */
[----:B------:R-:W-:-:S02]  /*0a00*/  @!P2 IMAD.IADD R17, R17, 0x1, -R6 ;  /* 0x000000011111a824 */ /* 0x000fc400078e0a06 */
[C---:B------:R-:W-:Y:S01]  /*0a10*/  IMAD R10, R11.reuse, R10, R16 ;  /* 0x0000000a0b0a7224 */ /* 0x040fe200078e0210 */
[C---:B------:R-:W-:Y:S01]  /*0a20*/  ISETP.GT.U32.AND P5, PT, R11.reuse, R18, PT ;  /* 0x000000120b00720c */ /* 0x040fe20003fa4070 */
[C---:B------:R-:W-:Y:S02]  /*0a30*/  IMAD R16, R11.reuse, R13, R20 ;  /* 0x0000000d0b107224 */ /* 0x040fe400078e0214 */
[----:B------:R-:W-:Y:S01]  /*0a40*/  IMAD.MOV.U32 R15, RZ, RZ, R17 ;  /* 0x000000ffff0f7224 */ /* 0x000fe200078e0011 */
[----:B------:R-:W-:Y:S01]  /*0a50*/  ISETP.GT.U32.AND P3, PT, R11, R10, PT ;  /* 0x0000000a0b00720c */ /* 0x000fe20003f64070 */
[----:B------:R-:W-:Y:S02]  /*0a60*/  VIADD R32, R19, 0x8 ;  /* 0x0000000813207836 */ /* 0x000fe40000000000 */
[----:B------:R-:W-:Y:S01]  /*0a70*/  @!P4 IMAD.MOV R15, RZ, RZ, -R15 ;  /* 0x000000ffff0fc224 */ /* 0x000fe200078e0a0f */
[----:B------:R-:W-:Y:S01]  /*0a80*/  ISETP.GT.U32.AND P4, PT, R11, R16, PT ;  /* 0x000000100b00720c */ /* 0x000fe20003f84070 */
[----:B------:R-:W-:Y:S01]  /*0a90*/  IMAD.HI.U32 R13, R9, R26, RZ ;  /* 0x0000001a090d7227 */ /* 0x000fe200078e00ff */
[----:B------:R-:W-:-:S02]  /*0aa0*/  IABS R6, R32 ;  /* 0x0000002000067213 */ /* 0x000fc40000000000 */
[----:B------:R-:W-:Y:S01]  /*0ab0*/  @!P0 LOP3.LUT R15, RZ, R22, RZ, 0x33, !PT ;  /* 0x00000016ff0f8212 */ /* 0x000fe200078e33ff */
[C---:B------:R-:W-:Y:S01]  /*0ac0*/  VIADD R31, R19.reuse, 0x10 ;  /* 0x00000010131f7836 */ /* 0x040fe20000000000 */
[----:B------:R-:W-:Y:S01]  /*0ad0*/  ISETP.GE.AND P0, PT, R19, RZ, PT ;  /* 0x000000ff1300720c */ /* 0x000fe20003f06270 */
[----:B------:R-:W-:Y:S02]  /*0ae0*/  IMAD.MOV R13, RZ, RZ, -R13 ;  /* 0x000000ffff0d7224 */ /* 0x000fe400078e0a0d */
[--C-:B------:R-:W-:Y:S01]  /*0af0*/  @!P5 IMAD.IADD R18, R18, 0x1, -R11.reuse ;  /* 0x000000011212d824 */ /* 0x100fe200078e0a0b */
[----:B------:R-:W-:Y:S01]  /*0b00*/  IABS R24, R31 ;  /* 0x0000001f00187213 */ /* 0x000fe20000000000 */
[C---:B------:R-:W-:Y:S02]  /*0b10*/  IMAD R20, R11.reuse, R13, R26 ;  /* 0x0000000d0b147224 */ /* 0x040fe400078e021a */
[----:B------:R-:W-:Y:S02]  /*0b20*/  IMAD.MOV.U32 R26, RZ, RZ, R6 ;  /* 0x000000ffff1a7224 */ /* 0x000fe400078e0006 */
[--C-:B------:R-:W-:Y:S01]  /*0b30*/  @!P6 IMAD.IADD R12, R12, 0x1, -R11.reuse ;  /* 0x000000010c0ce824 */ /* 0x100fe200078e0a0b */
[C---:B------:R-:W-:Y:S01]  /*0b40*/  ISETP.GT.U32.AND P6, PT, R11.reuse, R18, PT ;  /* 0x000000120b00720c */ /* 0x040fe20003fc4070 */
[----:B------:R-:W-:Y:S01]  /*0b50*/  @!P4 IMAD.IADD R16, R16, 0x1, -R11 ;  /* 0x000000011010c824 */ /* 0x000fe200078e0a0b */
[----:B------:R-:W-:Y:S01]  /*0b60*/  ISETP.GT.U32.AND P2, PT, R11, R20, PT ;  /* 0x000000140b00720c */ /* 0x000fe20003f44070 */
[----:B------:R-:W-:Y:S01]  /*0b70*/  IMAD.HI.U32 R6, R9, R24, RZ ;  /* 0x0000001809067227 */ /* 0x000fe200078e00ff */
[----:B------:R-:W-:-:S02]  /*0b80*/  ISETP.GT.U32.AND P4, PT, R11, R12, PT ;  /* 0x0000000c0b00720c */ /* 0x000fc40003f84070 */
[----:B------:R-:W-:Y:S01]  /*0b90*/  ISETP.GT.U32.AND P5, PT, R11, R16, PT ;  /* 0x000000100b00720c */ /* 0x000fe20003fa4070 */
[----:B------:R-:W-:-:S04]  /*0ba0*/  IMAD.HI.U32 R13, R9, R26, RZ ;  /* 0x0000001a090d7227 */ /* 0x000fc800078e00ff */
[----:B------:R-:W-:Y:S02]  /*0bb0*/  @!P3 IMAD.IADD R10, R10, 0x1, -R11 ;  /* 0x000000010a0ab824 */ /* 0x000fe400078e0a0b */
[----:B------:R-:W-:-:S03]  /*0bc0*/  IMAD.HI.U32 R9, R9, R28, RZ ;  /* 0x0000001c09097227 */ /* 0x000fc600078e00ff */
[C---:B------:R-:W-:Y:S01]  /*0bd0*/  ISETP.GT.U32.AND P3, PT, R11.reuse, R10, PT ;  /* 0x0000000a0b00720c */ /* 0x040fe20003f64070 */
[----:B------:R-:W-:Y:S02]  /*0be0*/  IMAD.MOV R9, RZ, RZ, -R9 ;  /* 0x000000ffff097224 */ /* 0x000fe400078e0a09 */
[----:B------:R-:W-:Y:S02]  /*0bf0*/  IMAD.MOV R6, RZ, RZ, -R6 ;  /* 0x000000ffff067224 */ /* 0x000fe400078e0a06 */
[C---:B------:R-:W-:Y:S01]  /*0c00*/  IMAD R28, R11.reuse, R9, R28 ;  /* 0x000000090b1c7224 */ /* 0x040fe200078e021c */
[----:B------:R-:W-:Y:S01]  /*0c10*/  SHF.R.S32.HI R9, RZ, 0x2, R14 ;  /* 0x00000002ff097819 */ /* 0x000fe2000001140e */
[----:B------:R-:W-:Y:S02]  /*0c20*/  IMAD.MOV R13, RZ, RZ, -R13 ;  /* 0x000000ffff0d7224 */ /* 0x000fe400078e0a0d */
[--C-:B------:R-:W-:Y:S01]  /*0c30*/  @!P6 IMAD.IADD R18, R18, 0x1, -R11.reuse ;  /* 0x000000011212e824 */ /* 0x100fe200078e0a0b */
[C---:B------:R-:W-:Y:S01]  /*0c40*/  ISETP.GT.U32.AND P6, PT, R11.reuse, R28, PT ;  /* 0x0000001c0b00720c */ /* 0x040fe20003fc4070 */
[----:B------:R-:W-:Y:S01]  /*0c50*/  IMAD R22, R11, R6, R24 ;  /* 0x000000060b167224 */ /* 0x000fe200078e0218 */
[----:B------:R-:W-:Y:S01]  /*0c60*/  SGXT R9, R9, 0x1 ;  /* 0x000000010909781a */ /* 0x000fe20000000200 */
[----:B------:R-:W-:Y:S01]  /*0c70*/  IMAD R26, R11, R13, R26 ;  /* 0x0000000d0b1a7224 */ /* 0x000fe200078e021a */
[----:B------:R-:W-:Y:S01]  /*0c80*/  LOP3.LUT R24, RZ, R23, RZ, 0x33, !PT ;  /* 0x00000017ff187212 */ /* 0x000fe200078e33ff */
[--C-:B------:R-:W-:Y:S01]  /*0c90*/  @!P5 IMAD.IADD R16, R16, 0x1, -R11.reuse ;  /* 0x000000011010d824 */ /* 0x100fe200078e0a0b */
[----:B------:R-:W-:Y:S01]  /*0ca0*/  ISETP.GE.AND P5, PT, R29, RZ, PT ;  /* 0x000000ff1d00720c */ /* 0x000fe20003fa6270 */
[--C-:B------:R-:W-:Y:S01]  /*0cb0*/  @!P3 IMAD.IADD R10, R10, 0x1, -R11.reuse ;  /* 0x000000010a0ab824 */ /* 0x100fe200078e0a0b */
[C---:B------:R-:W-:Y:S01]  /*0cc0*/  ISETP.GT.U32.AND P3, PT, R11.reuse, R22, PT ;  /* 0x000000160b00720c */ /* 0x040fe20003f64070 */
[----:B------:R-:W-:Y:S01]  /*0cd0*/  @!P4 IMAD.IADD R12, R12, 0x1, -R11 ;  /* 0x000000010c0cc824 */ /* 0x000fe200078e0a0b */
[----:B------:R-:W-:Y:S01]  /*0ce0*/  ISETP.GT.U32.AND P4, PT, R11, R26, PT ;  /* 0x0000001a0b00720c */ /* 0x000fe20003f84070 */
[----:B------:R-:W-:-:S02]  /*0cf0*/  IMAD.SHL.U32 R6, R14, 0x8, RZ ;  /* 0x000000080e067824 */ /* 0x000fc400078e00ff */
[----:B------:R-:W-:Y:S02]  /*0d00*/  IMAD.MOV.U32 R19, RZ, RZ, R12 ;  /* 0x000000ffff137224 */ /* 0x000fe400078e000c */
[--C-:B------:R-:W-:Y:S01]  /*0d10*/  @!P6 IMAD.IADD R28, R28, 0x1, -R11.reuse ;  /* 0x000000011c1ce824 */ /* 0x100fe200078e0a0b */
[----:B------:R-:W-:Y:S01]  /*0d20*/  LOP3.LUT R6, R6, 0x30, RZ, 0xc0, !PT ;  /* 0x0000003006067812 */ /* 0x000fe200078ec0ff */
[----:B------:R-:W-:Y:S02]  /*0d30*/  @!P2 IMAD.IADD R20, R20, 0x1, -R11 ;  /* 0x000000011414a824 */ /* 0x000fe400078e0a0b */
[----:B------:R-:W-:Y:S01]  /*0d40*/  @!P5 IMAD.MOV R19, RZ, RZ, -R19 ;  /* 0x000000ffff13d224 */ /* 0x000fe200078e0a13 */
[----:B------:R-:W-:Y:S01]  /*0d50*/  ISETP.GT.U32.AND P5, PT, R11, R28, PT ;  /* 0x0000001c0b00720c */ /* 0x000fe20003fa4070 */
[----:B------:R-:W-:Y:S01]  /*0d60*/  IMAD R21, R5, 0x10, R6 ;  /* 0x0000001005157824 */ /* 0x000fe200078e0206 */
[----:B------:R-:W-:Y:S01]  /*0d70*/  ISETP.GT.U32.AND P2, PT, R11, R20, PT ;  /* 0x000000140b00720c */ /* 0x000fe20003f44070 */
[--C-:B------:R-:W-:Y:S01]  /*0d80*/  @!P3 IMAD.IADD R22, R22, 0x1, -R11.reuse ;  /* 0x000000011616b824 */ /* 0x100fe200078e0a0b */
[----:B------:R-:W-:Y:S01]  /*0d90*/  ISETP.GE.AND P3, PT, R30, RZ, PT ;  /* 0x000000ff1e00720c */ /* 0x000fe20003f66270 */
[----:B------:R-:W-:Y:S01]  /*0da0*/  @!P4 IMAD.IADD R26, R26, 0x1, -R11 ;  /* 0x000000011a1ac824 */ /* 0x000fe200078e0a0b */
[----:B------:R-:W-:Y:S01]  /*0db0*/  LOP3.LUT R21, R21, 0x30, R4, 0x78, !PT ;  /* 0x0000003015157812 */ /* 0x000fe200078e7804 */
[C---:B------:R-:W-:Y:S01]  /*0dc0*/  IMAD.SHL.U32 R6, R14.reuse, 0x20, RZ ;  /* 0x000000200e067824 */ /* 0x040fe200078e00ff */
[C---:B------:R-:W-:Y:S01]  /*0dd0*/  ISETP.GT.U32.AND P4, PT, R11.reuse, R22, PT ;  /* 0x000000160b00720c */ /* 0x040fe20003f84070 */
[----:B------:R-:W-:Y:S01]  /*0de0*/  IMAD.MOV.U32 R17, RZ, RZ, R10 ;  /* 0x000000ffff117224 */ /* 0x000fe200078e000a */
[----:B------:R-:W-:Y:S01]  /*0df0*/  ISETP.GT.U32.AND P6, PT, R11, R26, PT ;  /* 0x0000001a0b00720c */ /* 0x000fe20003fc4070 */
[----:B------:R-:W-:Y:S01]  /*0e00*/  IMAD.SHL.U32 R10, R14, 0x10, RZ ;  /* 0x000000100e0a7824 */ /* 0x000fe200078e00ff */
[----:B------:R-:W-:Y:S01]  /*0e10*/  LOP3.LUT R6, R6, 0x60, RZ, 0xc0, !PT ;  /* 0x0000006006067812 */ /* 0x000fe200078ec0ff */
[----:B------:R-:W-:-:S02]  /*0e20*/  IMAD.SHL.U32 R5, R14, 0x40, RZ ;  /* 0x000000400e057824 */ /* 0x000fc400078e00ff */
[----:B------:R-:W-:Y:S01]  /*0e30*/  @!P5 IMAD.IADD R28, R28, 0x1, -R11 ;  /* 0x000000011c1cd824 */ /* 0x000fe200078e0a0b */
[----:B------:R-:W-:Y:S01]  /*0e40*/  LOP3.LUT R13, R6, 0x90, R9, 0xf8, !PT ;  /* 0x00000090060d7812 */ /* 0x000fe200078ef809 */
[----:B------:R-:W-:Y:S01]  /*0e50*/  @!P2 IMAD.IADD R20, R20, 0x1, -R11 ;  /* 0x000000011414a824 */ /* 0x000fe200078e0a0b */
[----:B------:R-:W-:Y:S01]  /*0e60*/  LOP3.LUT R9, R10, 0x100, RZ, 0xc0, !PT ;  /* 0x000001000a097812 */ /* 0x000fe200078ec0ff */
[----:B------:R-:W-:Y:S01]  /*0e70*/  @!P1 IMAD.MOV R17, RZ, RZ, -R17 ;  /* 0x000000ffff119224 */ /* 0x000fe200078e0a11 */
[----:B------:R-:W-:Y:S01]  /*0e80*/  LOP3.LUT R12, R5, 0x1c0, RZ, 0xc0, !PT ;  /* 0x000001c0050c7812 */ /* 0x000fe200078ec0ff */
[--C-:B------:R-:W-:Y:S01]  /*0e90*/  @!P4 IMAD.IADD R22, R22, 0x1, -R11.reuse ;  /* 0x000000011616c824 */ /* 0x100fe200078e0a0b */
[----:B------:R-:W-:Y:S01]  /*0ea0*/  LOP3.LUT R10, R13, 0x10, R4, 0x78, !PT ;  /* 0x000000100d0a7812 */ /* 0x000fe200078e7804 */
[----:B------:R-:W-:Y:S01]  /*0eb0*/  @!P6 IMAD.IADD R26, R26, 0x1, -R11 ;  /* 0x000000011a1ae824 */ /* 0x000fe200078e0a0b */
[----:B------:R-:W-:Y:S01]  /*0ec0*/  ISETP.NE.AND P5, PT, R23, RZ, PT ;  /* 0x000000ff1700720c */ /* 0x000fe20003fa5270 */
[----:B------:R-:W-:Y:S01]  /*0ed0*/  @!P3 IMAD.MOV R20, RZ, RZ, -R20 ;  /* 0x000000ffff14b224 */ /* 0x000fe200078e0a14 */
[----:B------:R-:W0:Y:S01]  /*0ee0*/  LDC R23, c[0x0][0x3b0] ;  /* 0x0000ec00ff177b82 */ /* 0x000e220000000800 */
[----:B------:R-:W-:Y:S01]  /*0ef0*/  ISETP.GE.AND P2, PT, R25, RZ, PT ;  /* 0x000000ff1900720c */ /* 0x000fe20003f46270 */
[----:B------:R-:W-:Y:S01]  /*0f00*/  @!P0 IMAD.MOV R28, RZ, RZ, -R28 ;  /* 0x000000ffff1c8224 */ /* 0x000fe200078e0a1c */
[----:B------:R-:W-:Y:S01]  /*0f10*/  IADD3 R9, PT, PT, R10, UR4, R9 ;  /* 0x000000040a097c10 */ /* 0x000fe2000fffe009 */
[----:B-1----:R-:W-:Y:S01]  /*0f20*/  IMAD R15, R15, UR8, RZ ;  /* 0x000000080f0f7c24 */ /* 0x002fe2000f8e02ff */
[----:B------:R-:W-:Y:S01]  /*0f30*/  IADD3 R10, PT, PT, R21, UR4, R12 ;  /* 0x00000004150a7c10 */ /* 0x000fe2000fffe00c */
[----:B------:R-:W-:Y:S01]  /*0f40*/  IMAD R21, R3, R42, RZ ;  /* 0x0000002a03157224 */ /* 0x000fe200078e02ff */
[----:B------:R-:W-:Y:S01]  /*0f50*/  ISETP.GE.AND P1, PT, R27, RZ, PT ;  /* 0x000000ff1b00720c */ /* 0x000fe20003f26270 */
[----:B------:R-:W1:Y:S01]  /*0f60*/  LDC.64 R12, c[0x0][0x388] ;  /* 0x0000e200ff0c7b82 */ /* 0x000e620000000a00 */
[----:B------:R-:W-:-:S02]  /*0f70*/  ISETP.GE.AND P4, PT, R31, RZ, PT ;  /* 0x000000ff1f00720c */ /* 0x000fc40003f86270 */
[----:B------:R-:W-:Y:S02]  /*0f80*/  ISETP.GE.AND P6, PT, R32, RZ, PT ;  /* 0x000000ff2000720c */ /* 0x000fe40003fc6270 */
[C---:B------:R-:W-:Y:S01]  /*0f90*/  SEL R17, R24.reuse, R17, !P5 ;  /* 0x0000001118117207 */ /* 0x040fe20006800000 */
[----:B------:R-:W-:Y:S01]  /*0fa0*/  @!P2 IMAD.MOV R16, RZ, RZ, -R16 ;  /* 0x000000ffff10a224 */ /* 0x000fe200078e0a10 */
[C---:B------:R-:W-:Y:S02]  /*0fb0*/  SEL R19, R24.reuse, R19, !P5 ;  /* 0x0000001318137207 */ /* 0x040fe40006800000 */
[C---:B------:R-:W-:Y:S02]  /*0fc0*/  SEL R20, R24.reuse, R20, !P5 ;  /* 0x0000001418147207 */ /* 0x040fe40006800000 */
[C---:B------:R-:W-:Y:S01]  /*0fd0*/  SEL R16, R24.reuse, R16, !P5 ;  /* 0x0000001018107207 */ /* 0x040fe20006800000 */
[----:B------:R-:W-:Y:S01]  /*0fe0*/  @!P1 IMAD.MOV R18, RZ, RZ, -R18 ;  /* 0x000000ffff129224 */ /* 0x000fe200078e0a12 */
[----:B------:R-:W-:Y:S01]  /*0ff0*/  LOP3.LUT R11, R3, 0x10, RZ, 0xfc, !PT ;  /* 0x00000010030b7812 */ /* 0x000fe200078efcff */
[----:B------:R-:W-:Y:S01]  /*1000*/  @!P4 IMAD.MOV R22, RZ, RZ, -R22 ;  /* 0x000000ffff16c224 */ /* 0x000fe200078e0a16 */
[----:B----4-:R-:W-:Y:S01]  /*1010*/  LEA R45, P0, R21, R46, 0x1 ;  /* 0x0000002e152d7211 */ /* 0x010fe200078008ff */
[----:B------:R-:W-:Y:S01]  /*1020*/  @!P6 IMAD.MOV R26, RZ, RZ, -R26 ;  /* 0x000000ffff1ae224 */ /* 0x000fe200078e0a1a */
[C---:B------:R-:W-:Y:S01]  /*1030*/  SEL R18, R24.reuse, R18, !P5 ;  /* 0x0000001218127207 */ /* 0x040fe20006800000 */
[-C--:B0-----:R-:W-:Y:S01]  /*1040*/  IMAD R17, R17, R23.reuse, RZ ;  /* 0x0000001711117224 */ /* 0x081fe200078e02ff */
[C---:B------:R-:W-:Y:S01]  /*1050*/  SEL R22, R24.reuse, R22, !P5 ;  /* 0x0000001618167207 */ /* 0x040fe20006800000 */
[-C--:B------:R-:W-:Y:S01]  /*1060*/  IMAD R19, R19, R23.reuse, RZ ;  /* 0x0000001713137224 */ /* 0x080fe200078e02ff */
[----:B------:R-:W-:Y:S01]  /*1070*/  SEL R26, R24, R26, !P5 ;  /* 0x0000001a181a7207 */ /* 0x000fe20006800000 */
[-C--:B------:R-:W-:Y:S01]  /*1080*/  IMAD R16, R16, R23.reuse, RZ ;  /* 0x0000001710107224 */ /* 0x080fe200078e02ff */
[----:B------:R-:W-:Y:S01]  /*1090*/  SEL R24, R24, R28, !P5 ;  /* 0x0000001c18187207 */ /* 0x000fe20006800000 */
[-C--:B------:R-:W-:Y:S01]  /*10a0*/  IMAD R18, R18, R23.reuse, RZ ;  /* 0x0000001712127224 */ /* 0x080fe200078e02ff */
[-C--:B-1----:R-:W-:Y:S01]  /*10b0*/  LEA R40, P3, R17, R12.reuse, 0x1 ;  /* 0x0000000c11287211 */ /* 0x082fe200078608ff */
[-C--:B------:R-:W-:Y:S01]  /*10c0*/  IMAD R20, R20, R23.reuse, RZ ;  /* 0x0000001714147224 */ /* 0x080fe200078e02ff */
[-C--:B------:R-:W-:Y:S01]  /*10d0*/  LEA R38, P6, R19, R12.reuse, 0x1 ;  /* 0x0000000c13267211 */ /* 0x080fe200078c08ff */
[-C--:B------:R-:W-:Y:S01]  /*10e0*/  IMAD R22, R22, R23.reuse, RZ ;  /* 0x0000001716167224 */ /* 0x080fe200078e02ff */
[----:B------:R-:W-:Y:S01]  /*10f0*/  LEA R36, P5, R16, R12, 0x1 ;  /* 0x0000000c10247211 */ /* 0x000fe200078a08ff */
[----:B------:R-:W-:Y:S01]  /*1100*/  IMAD R29, R26, R23, RZ ;  /* 0x000000171a1d7224 */ /* 0x000fe200078e02ff */
[----:B------:R-:W-:Y:S01]  /*1110*/  LEA.HI.X.SX32 R41, R17, R13, 0x1, P3 ;  /* 0x0000000d11297211 */ /* 0x000fe200018f0eff */
[----:B------:R-:W-:Y:S01]  /*1120*/  IMAD R24, R24, R23, RZ ;  /* 0x0000001718187224 */ /* 0x000fe200078e02ff */
[-C--:B------:R-:W-:Y:S01]  /*1130*/  LEA.HI.X.SX32 R39, R19, R13.reuse, 0x1, P6 ;  /* 0x0000000d13277211 */ /* 0x080fe200030f0eff */
[----:B------:R-:W-:Y:S01]  /*1140*/  IMAD R49, R11, R42, RZ ;  /* 0x0000002a0b317224 */ /* 0x000fe200078e02ff */
[----:B------:R-:W-:-:S02]  /*1150*/  LEA.HI.X.SX32 R37, R16, R13, 0x1, P5 ;  /* 0x0000000d10257211 */ /* 0x000fc400028f0eff */
[----:B------:R-:W-:Y:S02]  /*1160*/  CS2R R16, SRZ ;  /* 0x0000000000107805 */ /* 0x000fe4000001ff00 */
[-C--:B------:R-:W-:Y:S01]  /*1170*/  LEA R34, P2, R18, R12.reuse, 0x1 ;  /* 0x0000000c12227211 */ /* 0x080fe200078408ff */
[----:B------:R-:W-:Y:S01]  /*1180*/  IMAD.SHL.U32 R42, R42, 0x20, RZ ;  /* 0x000000202a2a7824 */ /* 0x000fe200078e00ff */
[-C--:B------:R-:W-:Y:S02]  /*1190*/  LEA R32, P4, R20, R12.reuse, 0x1 ;  /* 0x0000000c14207211 */ /* 0x080fe400078808ff */
[-C--:B------:R-:W-:Y:S02]  /*11a0*/  LEA R30, P3, R22, R12.reuse, 0x1 ;  /* 0x0000000c161e7211 */ /* 0x080fe400078608ff */
[-C--:B------:R-:W-:Y:S02]  /*11b0*/  LEA R28, P6, R29, R12.reuse, 0x1 ;  /* 0x0000000c1d1c7211 */ /* 0x080fe400078c08ff */
[----:B------:R-:W-:-:S02]  /*11c0*/  LEA R26, P5, R24, R12, 0x1 ;  /* 0x0000000c181a7211 */ /* 0x000fc400078a08ff */
[----:B------:R-:W-:Y:S02]  /*11d0*/  SHF.R.S32.HI R12, RZ, 0x6, R14 ;  /* 0x00000006ff0c7819 */ /* 0x000fe4000001140e */
[----:B------:R-:W-:Y:S02]  /*11e0*/  LEA R43, P1, R49, R46, 0x1 ;  /* 0x0000002e312b7211 */ /* 0x000fe400078208ff */
[----:B------:R-:W-:Y:S02]  /*11f0*/  SGXT R12, R12, 0x1 ;  /* 0x000000010c0c781a */ /* 0x000fe40000000200 */
[-C--:B------:R-:W-:Y:S02]  /*1200*/  LEA.HI.X.SX32 R35, R18, R13.reuse, 0x1, P2 ;  /* 0x0000000d12237211 */ /* 0x080fe400010f0eff */
[----:B------:R-:W-:Y:S02]  /*1210*/  CS2R R18, SRZ ;  /* 0x0000000000127805 */ /* 0x000fe4000001ff00 */
[----:B------:R-:W-:-:S02]  /*1220*/  LEA.HI.X.SX32 R33, R20, R13, 0x1, P4 ;  /* 0x0000000d14217211 */ /* 0x000fc400020f0eff */
[-C--:B------:R-:W-:Y:S02]  /*1230*/  LEA.HI.X.SX32 R31, R22, R13.reuse, 0x1, P3 ;  /* 0x0000000d161f7211 */ /* 0x080fe400018f0eff */
[-C--:B------:R-:W-:Y:S02]  /*1240*/  LEA.HI.X.SX32 R29, R29, R13.reuse, 0x1, P6 ;  /* 0x0000000d1d1d7211 */ /* 0x080fe400030f0eff */
[----:B------:R-:W-:Y:S01]  /*1250*/  LEA.HI.X.SX32 R27, R24, R13, 0x1, P5 ;  /* 0x0000000d181b7211 */ /* 0x000fe200028f0eff */
[----:B------:R-:W-:Y:S01]  /*1260*/  IMAD.WIDE R24, R15, 0x2, RZ ;  /* 0x000000020f187825 */ /* 0x000fe200078e02ff */
[----:B------:R-:W-:Y:S02]  /*1270*/  LOP3.LUT R13, R12, 0x90, RZ, 0xc0, !PT ;  /* 0x000000900c0d7812 */ /* 0x000fe400078ec0ff */
[-C--:B------:R-:W-:Y:S02]  /*1280*/  LEA.HI.X.SX32 R49, R49, R47.reuse, 0x1, P1 ;  /* 0x0000002f31317211 */ /* 0x080fe400008f0eff */
[----:B------:R-:W-:-:S02]  /*1290*/  LEA.HI.X.SX32 R47, R21, R47, 0x1, P0 ;  /* 0x0000002f152f7211 */ /* 0x000fc400000f0eff */
[----:B---3--:R-:W-:-:S07]  /*12a0*/  LOP3.LUT R46, R13, 0x17e, R4, 0x78, !PT ;  /* 0x0000017e0d2e7812 */ /* 0x008fce00078e7804 */
.L_x_1:
[----:B------:R-:W-:Y:S02]  /*12b0*/  ISETP.GE.AND P0, PT, R3, UR5, PT ;  /* 0x0000000503007c0c */ /* 0x000fe4000bf06270 */
[C---:B------:R-:W-:Y:S02]  /*12c0*/  IADD3 R20, P1, PT, R24.reuse, R45, RZ ;  /* 0x0000002d18147210 */ /* 0x040fe40007f3e0ff */
[----:B------:R-:W-:Y:S02]  /*12d0*/  PRMT R55, RZ, 0x7610, R55 ;  /* 0x00007610ff377816 */ /* 0x000fe40000000037 */
[----:B------:R-:W-:Y:S01]  /*12e0*/  ISETP.GE.AND P2, PT, R11, UR5, PT ;  /* 0x000000050b007c0c */ /* 0x000fe2000bf46270 */
[----:B------:R-:W-:Y:S01]  /*12f0*/  IMAD.X R21, R25, 0x1, R47, P1 ;  /* 0x0000000119157824 */ /* 0x000fe200008e062f */
[----:B------:R-:W-:-:S05]  /*1300*/  IADD3 R14, P1, PT, R24, R43, RZ ;  /* 0x0000002b180e7210 */ /* 0x000fca0007f3e0ff */
[----:B------:R0:W2:Y:S01]  /*1310*/  @!P0 LDG.E.U16 R55, desc[UR6][R20.64] ;  /* 0x0000000614378981 */ /* 0x0000a2000c1e1500 */
[----:B------:R-:W-:Y:S01]  /*1320*/  PRMT R23, RZ, 0x7610, R23 ;  /* 0x00007610ff177816 */ /* 0x000fe20000000017 */
[----:B------:R-:W-:Y:S01]  /*1330*/  IMAD.X R15, R25, 0x1, R49, P1 ;  /* 0x00000001190f7824 */ /* 0x000fe200008e0631 */
[----:B------:R-:W-:-:S04]  /*1340*/  ISETP.GE.AND P0, PT, R2, UR5, PT ;  /* 0x0000000502007c0c */ /* 0x000fc8000bf06270 */
[----:B------:R1:W3:Y:S01]  /*1350*/  @!P2 LDG.E.U16 R23, desc[UR6][R14.64] ;  /* 0x000000060e17a981 */ /* 0x0002e2000c1e1500 */
[----:B------:R-:W-:Y:S01]  /*1360*/  PRMT R52, RZ, 0x7610, R52 ;  /* 0x00007610ff347816 */ /* 0x000fe20000000034 */
[C---:B------:R-:W-:Y:S01]  /*1370*/  IMAD.WIDE R12, R51.reuse, 0x2, R26 ;  /* 0x00000002330c7825 */ /* 0x040fe200078e021a */
[----:B------:R-:W-:Y:S01]  /*1380*/  BAR.SYNC.DEFER_BLOCKING 0x0 ;  /* 0x0000000000007b1d */ /* 0x000fe20000010000 */
[----:B------:R-:W-:Y:S02]  /*1390*/  PRMT R22, RZ, 0x7610, R22 ;  /* 0x00007610ff167816 */ /* 0x000fe40000000016 */
[C---:B0-----:R-:W-:Y:S01]  /*13a0*/  IMAD.WIDE R20, R51.reuse, 0x2, R28 ;  /* 0x0000000233147825 */ /* 0x041fe200078e021c */
[----:B------:R-:W-:Y:S02]  /*13b0*/  PRMT R48, RZ, 0x7610, R48 ;  /* 0x00007610ff307816 */ /* 0x000fe40000000030 */
[----:B------:R-:W-:Y:S01]  /*13c0*/  PRMT R50, RZ, 0x7610, R50 ;  /* 0x00007610ff327816 */ /* 0x000fe20000000032 */
[----:B-1----:R-:W-:Y:S01]  /*13d0*/  IMAD.WIDE R14, R51, 0x2, R30 ;  /* 0x00000002330e7825 */ /* 0x002fe200078e021e */
[----:B------:R-:W-:-:S02]  /*13e0*/  PRMT R56, RZ, 0x7610, R56 ;  /* 0x00007610ff387816 */ /* 0x000fc40000000038 */
[----:B------:R-:W-:Y:S02]  /*13f0*/  PRMT R58, RZ, 0x7610, R58 ;  /* 0x00007610ff3a7816 */ /* 0x000fe4000000003a */
[----:B------:R-:W-:Y:S02]  /*1400*/  PRMT R60, RZ, 0x7610, R60 ;  /* 0x00007610ff3c7816 */ /* 0x000fe4000000003c */
[----:B------:R-:W-:Y:S01]  /*1410*/  PRMT R57, RZ, 0x7610, R57 ;  /* 0x00007610ff397816 */ /* 0x000fe20000000039 */
[----:B------:R0:W4:Y:S04]  /*1420*/  @!P0 LDG.E.U16 R52, desc[UR6][R12.64] ;  /* 0x000000060c348981 */ /* 0x000128000c1e1500 */
[----:B------:R1:W5:Y:S04]  /*1430*/  @!P0 LDG.E.U16 R22, desc[UR6][R20.64] ;  /* 0x0000000614168981 */ /* 0x000368000c1e1500 */
[----:B------:R1:W5:Y:S01]  /*1440*/  @!P0 LDG.E.U16 R48, desc[UR6][R14.64] ;  /* 0x000000060e308981 */ /* 0x000362000c1e1500 */
[----:B0-----:R-:W-:-:S04]  /*1450*/  IMAD.WIDE R12, R51, 0x2, R32 ;  /* 0x00000002330c7825 */ /* 0x001fc800078e0220 */
[C---:B-1----:R-:W-:Y:S01]  /*1460*/  IMAD.WIDE R20, R51.reuse, 0x2, R34 ;  /* 0x0000000233147825 */ /* 0x042fe200078e0222 */
[----:B------:R0:W5:Y:S03]  /*1470*/  @!P0 LDG.E.U16 R50, desc[UR6][R12.64] ;  /* 0x000000060c328981 */ /* 0x000166000c1e1500 */
[C---:B------:R-:W-:Y:S01]  /*1480*/  IMAD.WIDE R14, R51.reuse, 0x2, R36 ;  /* 0x00000002330e7825 */ /* 0x040fe200078e0224 */
[----:B------:R-:W5:Y:S04]  /*1490*/  @!P0 LDG.E.U16 R56, desc[UR6][R20.64] ;  /* 0x0000000614388981 */ /* 0x000f68000c1e1500 */
[----:B------:R-:W5:Y:S01]  /*14a0*/  @!P0 LDG.E.U16 R58, desc[UR6][R14.64] ;  /* 0x000000060e3a8981 */ /* 0x000f62000c1e1500 */
[----:B0-----:R-:W-:-:S05]  /*14b0*/  IMAD.WIDE R12, R51, 0x2, R38 ;  /* 0x00000002330c7825 */ /* 0x001fca00078e0226 */
[----:B------:R-:W5:Y:S04]  /*14c0*/  @!P0 LDG.E.U16 R60, desc[UR6][R12.64] ;  /* 0x000000060c3c8981 */ /* 0x000f68000c1e1500 */
[----:B--2---:R0:W-:Y:S02]  /*14d0*/  STS.U16 [R46+UR4+0x1000], R55 ;  /* 0x001000372e007988 */ /* 0x0041e40008000404 */
[----:B0-----:R-:W-:-:S05]  /*14e0*/  IMAD.WIDE R54, R51, 0x2, R40 ;  /* 0x0000000233367825 */ /* 0x001fca00078e0228 */
[----:B------:R-:W2:Y:S04]  /*14f0*/  @!P0 LDG.E.U16 R57, desc[UR6][R54.64] ;  /* 0x0000000636398981 */ /* 0x000ea8000c1e1500 */
[----:B---3--:R-:W-:Y:S04]  /*1500*/  STS.U16 [R46+UR4+0x1200], R23 ;  /* 0x001200172e007988 */ /* 0x008fe80008000404 */
[----:B----4-:R-:W-:Y:S04]  /*1510*/  STS.U16 [R7+UR4], R52 ;  /* 0x0000003407007988 */ /* 0x010fe80008000404 */
[----:B-----5:R-:W-:Y:S04]  /*1520*/  STS.U16 [R7+UR4+0x200], R22 ;  /* 0x0002001607007988 */ /* 0x020fe80008000404 */
[----:B------:R-:W-:Y:S04]  /*1530*/  STS.U16 [R7+UR4+0x400], R48 ;  /* 0x0004003007007988 */ /* 0x000fe80008000404 */
[----:B------:R-:W-:Y:S04]  /*1540*/  STS.U16 [R7+UR4+0x600], R50 ;  /* 0x0006003207007988 */ /* 0x000fe80008000404 */
[----:B------:R-:W-:Y:S04]  /*1550*/  STS.U16 [R7+UR4+0x800], R56 ;  /* 0x0008003807007988 */ /* 0x000fe80008000404 */
[----:B------:R-:W-:Y:S04]  /*1560*/  STS.U16 [R7+UR4+0xa00], R58 ;  /* 0x000a003a07007988 */ /* 0x000fe80008000404 */
[----:B------:R-:W-:Y:S01]  /*1570*/  STS.U16 [R7+UR4+0xc00], R60 ;  /* 0x000c003c07007988 */ /* 0x000fe20008000404 */
[----:B------:R-:W-:-:S05]  /*1580*/  VIADD R44, R44, 0xffffffff ;  /* 0xffffffff2c2c7836 */ /* 0x000fca0000000000 */
[----:B------:R-:W-:Y:S01]  /*1590*/  ISETP.NE.U32.AND P0, PT, R44, RZ, PT ;  /* 0x000000ff2c00720c */ /* 0x000fe20003f05070 */
[----:B------:R-:W-:Y:S01]  /*15a0*/  UIADD3 UR5, UPT, UPT, UR5, -0x20, URZ ;  /* 0xffffffe005057890 */ /* 0x000fe2000fffe0ff */
[----:B------:R-:W-:-:S04]  /*15b0*/  IMAD.WIDE R40, R53, 0x2, R40 ;  /* 0x0000000235287825 */ /* 0x000fc800078e0228 */
[----:B------:R-:W-:-:S04]  /*15c0*/  IMAD.WIDE R38, R53, 0x2, R38 ;  /* 0x0000000235267825 */ /* 0x000fc800078e0226 */
[----:B------:R-:W-:-:S04]  /*15d0*/  IMAD.WIDE R36, R53, 0x2, R36 ;  /* 0x0000000235247825 */ /* 0x000fc800078e0224 */
[----:B------:R-:W-:-:S04]  /*15e0*/  IMAD.WIDE R34, R53, 0x2, R34 ;  /* 0x0000000235227825 */ /* 0x000fc800078e0222 */
[----:B------:R-:W-:-:S04]  /*15f0*/  IMAD.WIDE R32, R53, 0x2, R32 ;  /* 0x0000000235207825 */ /* 0x000fc800078e0220 */
[----:B------:R-:W-:-:S04]  /*1600*/  IMAD.WIDE R30, R53, 0x2, R30 ;  /* 0x00000002351e7825 */ /* 0x000fc800078e021e */
[----:B------:R-:W-:-:S04]  /*1610*/  IMAD.WIDE R28, R53, 0x2, R28 ;  /* 0x00000002351c7825 */ /* 0x000fc800078e021c */
[----:B------:R-:W-:-:S04]  /*1620*/  IMAD.WIDE R26, R53, 0x2, R26 ;  /* 0x00000002351a7825 */ /* 0x000fc800078e021a */
[----:B------:R-:W-:Y:S01]  /*1630*/  IMAD.WIDE R24, R42, 0x2, R24 ;  /* 0x000000022a187825 */ /* 0x000fe200078e0218 */
[----:B--2---:R-:W-:Y:S01]  /*1640*/  STS.U16 [R7+UR4+0xe00], R57 ;  /* 0x000e003907007988 */ /* 0x004fe20008000404 */
[----:B------:R-:W-:Y:S06]  /*1650*/  BAR.SYNC.DEFER_BLOCKING 0x0 ;  /* 0x0000000000007b1d */ /* 0x000fec0000010000 */
[----:B------:R-:W-:Y:S04]  /*1660*/  LDSM.16.MT88.4 R20, [R9+0x1000] ;  /* 0x001000000914783b */ /* 0x000fe80000004200 */
[----:B------:R-:W0:Y:S02]  /*1670*/  LDSM.16.M88.4 R12, [R10] ;  /* 0x000000000a0c783b */ /* 0x000e240000000200 */
[----:B0-----:R-:W-:Y:S02]  /*1680*/  HMMA.16816.F32 R16, R20, R12, R16 ;  /* 0x0000000c1410723c */ /* 0x001fe40000001810 */
[----:B------:R-:W0:-:S15]  /*1690*/  LDSM.16.MT88.4 R20, [R9+0x1200] ;  /* 0x001200000914783b */ /* 0x000e1e0000004200 */
[----:B------:R-:W-:-:S03]  /*16a0*/  NOP ;  /* 0x0000000000007918 */ /* 0x000fc60000000000 */
[----:B0-----:R-:W-:Y:S01]  /*16b0*/  HMMA.16816.F32 R16, R20, R14, R16 ;  /* 0x0000000e1410723c */ /* 0x001fe20000001810 */
[----:B------:R-:W-:-:S04]  /*16c0*/  NOP ;  /* 0x0000000000007918 */ /* 0x000fc80000000000 */
[----:B------:R-:W-:-:S15]  /*16d0*/  @P0 BRA `(.L_x_1) ;  /* 0xfffffff800f40947 */ /* 0x000fde000383ffff */
[----:B------:R-:W-:Y:S02]  /*16e0*/  F2FP.F16.F32.PACK_AB R18, R19, R18 ;  /* 0x000000121312723e */ /* 0x000fe400000000ff */
[----:B------:R-:W-:-:S07]  /*16f0*/  F2FP.F16.F32.PACK_AB R16, R17, R16 ;  /* 0x000000101110723e */ /* 0x000fce00000000ff */
.L_x_0:
[----:B------:R-:W0:Y:S01]  /*1700*/  S2R R17, SR_TID.X ;  /* 0x0000000000117919 */ /* 0x000e220000002100 */
[----:B------:R-:W1:Y:S01]  /*1710*/  S2UR UR5, SR_CgaCtaId ;  /* 0x00000000000579c3 */ /* 0x000e620000008800 */
[----:B------:R-:W-:Y:S01]  /*1720*/  UMOV UR4, 0x400 ;  /* 0x0000040000047882 */ /* 0x000fe20000000000 */
[----:B------:R-:W-:-:S06]  /*1730*/  LOP3.LUT R5, R5, 0x600, RZ, 0xc0, !PT ;  /* 0x0000060005057812 */ /* 0x000fcc00078ec0ff */
[----:B------:R-:W-:Y:S01]  /*1740*/  BAR.SYNC.DEFER_BLOCKING 0x0 ;  /* 0x0000000000007b1d */ /* 0x000fe20000010000 */
[----:B------:R-:W-:Y:S01]  /*1750*/  PRMT R12, R18, 0x7632, R12 ;  /* 0x00007632120c7816 */ /* 0x000fe2000000000c */
[----:B------:R-:W-:-:S06]  /*1760*/  IMAD R2, R2, 0x4, R5 ;  /* 0x0000000402027824 */ /* 0x000fcc00078e0205 */
[----:B------:R-:W2:Y:S01]  /*1770*/  LDC R11, c[0x0][0x3b8] ;  /* 0x0000ee00ff0b7b82 */ /* 0x000ea20000000800 */
[----:B------:R-:W3:Y:S01]  /*1780*/  LDCU.128 UR8, c[0x0][0x390] ;  /* 0x00007200ff0877ac */ /* 0x000ee20008000c00 */
[----:B-1----:R-:W-:Y:S01]  /*1790*/  ULEA UR4, UR5, UR4, 0x18 ;  /* 0x0000000405047291 */ /* 0x002fe2000f8ec0ff */
[----:B------:R-:W1:Y:S01]  /*17a0*/  LDCU UR5, c[0x0][0x3b4] ;  /* 0x00007680ff0577ac */ /* 0x000e620008000800 */
[----:B---3--:R-:W-:Y:S02]  /*17b0*/  ISETP.GE.AND P0, PT, R0, UR10, PT ;  /* 0x0000000a00007c0c */ /* 0x008fe4000bf06270 */
[--C-:B0-----:R-:W-:Y:S01]  /*17c0*/  LOP3.LUT R10, R6, 0x1c, R17.reuse, 0xf8, !PT ;  /* 0x0000001c060a7812 */ /* 0x101fe200078ef811 */
[----:B------:R-:W-:Y:S01]  /*17d0*/  IMAD.SHL.U32 R6, R17, 0x4, RZ ;  /* 0x0000000411067824 */ /* 0x000fe200078e00ff */
[--C-:B------:R-:W-:Y:S02]  /*17e0*/  SHF.R.U32.HI R7, RZ, 0x5, R17.reuse ;  /* 0x00000005ff077819 */ /* 0x100fe40000011611 */
[----:B------:R-:W-:-:S02]  /*17f0*/  LOP3.LUT R9, R2, 0xe0, R17, 0x78, !PT ;  /* 0x000000e002097812 */ /* 0x000fc400078e7811 */
[----:B------:R-:W-:Y:S02]  /*1800*/  LOP3.LUT R7, R10, 0x2, R7, 0xf8, !PT ;  /* 0x000000020a077812 */ /* 0x000fe400078ef807 */
[----:B------:R-:W-:Y:S02]  /*1810*/  PRMT R10, R16, 0x7632, R10 ;  /* 0x00007632100a7816 */ /* 0x000fe4000000000a */
[----:B------:R-:W-:Y:S02]  /*1820*/  LOP3.LUT R7, R7, 0x80, R6, 0xf8, !PT ;  /* 0x0000008007077812 */ /* 0x000fe400078ef806 */
[----:B------:R-:W-:Y:S01]  /*1830*/  LOP3.LUT R2, R8, R3, RZ, 0xfc, !PT ;  /* 0x0000000308027212 */ /* 0x000fe200078efcff */
[----:B-1----:R-:W-:Y:S01]  /*1840*/  IMAD R0, R0, UR5, RZ ;  /* 0x0000000500007c24 */ /* 0x002fe2000f8e02ff */
[----:B------:R-:W-:Y:S02]  /*1850*/  LOP3.LUT R7, R7, 0x100, R4, 0xf8, !PT ;  /* 0x0000010007077812 */ /* 0x000fe400078ef804 */
[----:B------:R-:W-:-:S02]  /*1860*/  ISETP.LT.AND P3, PT, R2, UR11, !P0 ;  /* 0x0000000b02007c0c */ /* 0x000fc4000c761270 */
[C---:B------:R-:W-:Y:S01]  /*1870*/  LOP3.LUT R4, R7.reuse, 0x40, RZ, 0x3c, !PT ;  /* 0x0000004007047812 */ /* 0x040fe200078e3cff */
[----:B------:R-:W-:Y:S01]  /*1880*/  STS.U16 [R7+UR4], R16 ;  /* 0x0000001007007988 */ /* 0x000fe20008000404 */
[C---:B------:R-:W-:Y:S02]  /*1890*/  LOP3.LUT R5, R7.reuse, 0x20, RZ, 0x3c, !PT ;  /* 0x0000002007057812 */ /* 0x040fe400078e3cff */
[----:B------:R-:W-:Y:S01]  /*18a0*/  LOP3.LUT R6, R7, 0x60, RZ, 0x3c, !PT ;  /* 0x0000006007067812 */ /* 0x000fe200078e3cff */
[----:B------:R0:W-:Y:S04]  /*18b0*/  STS.U16 [R4+UR4+0x400], R10 ;  /* 0x0004000a04007988 */ /* 0x0001e80008000404 */
[----:B------:R2:W-:Y:S04]  /*18c0*/  STS.U16 [R5+UR4+0x200], R18 ;  /* 0x0002001205007988 */ /* 0x0005e80008000404 */
[----:B------:R1:W-:Y:S01]  /*18d0*/  STS.U16 [R6+UR4+0x600], R12 ;  /* 0x0006000c06007988 */ /* 0x0003e20008000404 */
[C-C-:B0-----:R-:W-:Y:S01]  /*18e0*/  LOP3.LUT R4, R8.reuse, 0x20, R3.reuse, 0xfe, !PT ;  /* 0x0000002008047812 */ /* 0x141fe200078efe03 */
[----:B------:R-:W-:Y:S01]  /*18f0*/  BAR.SYNC.DEFER_BLOCKING 0x0 ;  /* 0x0000000000007b1d */ /* 0x000fe20000010000 */
[----:B------:R-:W-:Y:S01]  /*1900*/  LOP3.LUT R3, R8, 0x10, R3, 0xfe, !PT ;  /* 0x0000001008037812 */ /* 0x000fe200078efe03 */
[----:B--2---:R-:W-:Y:S01]  /*1910*/  IMAD R5, R2, R11, RZ ;  /* 0x0000000b02057224 */ /* 0x004fe200078e02ff */
[----:B------:R-:W-:-:S02]  /*1920*/  LEA.HI R8, R17, R8, RZ, 0x1c ;  /* 0x0000000811087211 */ /* 0x000fc400078fe0ff */
[----:B------:R-:W-:Y:S01]  /*1930*/  LEA R10, P4, R0, UR8, 0x1 ;  /* 0x00000008000a7c11 */ /* 0x000fe2000f8808ff */
[CC--:B------:R-:W-:Y:S01]  /*1940*/  IMAD R7, R3.reuse, R11.reuse, RZ ;  /* 0x0000000b03077224 */ /* 0x0c0fe200078e02ff */
[----:B------:R-:W-:Y:S01]  /*1950*/  ISETP.LT.AND P2, PT, R3, UR11, !P0 ;  /* 0x0000000b03007c0c */ /* 0x000fe2000c741270 */
[----:B------:R-:W-:Y:S01]  /*1960*/  VIADD R8, R8, 0x30 ;  /* 0x0000003008087836 */ /* 0x000fe20000000000 */
[----:B------:R-:W-:Y:S02]  /*1970*/  ISETP.LT.AND P1, PT, R4, UR11, !P0 ;  /* 0x0000000b04007c0c */ /* 0x000fe4000c721270 */
[----:B-1----:R-:W-:Y:S01]  /*1980*/  LEA.HI.X.SX32 R12, R0, UR9, 0x1, P4 ;  /* 0x00000009000c7c11 */ /* 0x002fe2000a0f0eff */
[C---:B------:R-:W-:Y:S01]  /*1990*/  IMAD R0, R8.reuse, R11, RZ ;  /* 0x0000000b08007224 */ /* 0x040fe200078e02ff */
[----:B------:R-:W-:Y:S02]  /*19a0*/  LEA R2, P4, R5, R10, 0x1 ;  /* 0x0000000a05027211 */ /* 0x000fe400078808ff */
[----:B------:R-:W-:-:S02]  /*19b0*/  ISETP.LT.AND P0, PT, R8, UR11, !P0 ;  /* 0x0000000b08007c0c */ /* 0x000fc4000c701270 */
[----:B------:R-:W-:Y:S02]  /*19c0*/  LEA R4, P6, R7, R10, 0x1 ;  /* 0x0000000a07047211 */ /* 0x000fe400078c08ff */
[----:B------:R-:W-:Y:S02]  /*19d0*/  LEA.HI.X.SX32 R3, R5, R12, 0x1, P4 ;  /* 0x0000000c05037211 */ /* 0x000fe400020f0eff */
[----:B------:R-:W-:Y:S01]  /*19e0*/  LEA R8, P4, R0, R10, 0x1 ;  /* 0x0000000a00087211 */ /* 0x000fe200078808ff */
[----:B------:R-:W0:Y:S04]  /*19f0*/  LDS R13, [R9+UR4] ;  /* 0x00000004090d7984 */ /* 0x000e280008000800 */
[----:B------:R1:W2:Y:S02]  /*1a00*/  LDS R15, [R9+UR4+0x100] ;  /* 0x00010004090f7984 */ /* 0x0002a40008000800 */
[----:B-1----:R-:W-:Y:S01]  /*1a10*/  IMAD R9, R11, 0x20, R5 ;  /* 0x000000200b097824 */ /* 0x002fe200078e0205 */
[----:B------:R-:W-:-:S04]  /*1a20*/  LEA.HI.X.SX32 R5, R7, R12, 0x1, P6 ;  /* 0x0000000c07057211 */ /* 0x000fc800030f0eff */
[----:B------:R-:W-:-:S04]  /*1a30*/  LEA R6, P5, R9, R10, 0x1 ;  /* 0x0000000a09067211 */ /* 0x000fc800078a08ff */
[-C--:B------:R-:W-:Y:S02]  /*1a40*/  LEA.HI.X.SX32 R7, R9, R12.reuse, 0x1, P5 ;  /* 0x0000000c09077211 */ /* 0x080fe400028f0eff */
[----:B------:R-:W-:Y:S02]  /*1a50*/  LEA.HI.X.SX32 R9, R0, R12, 0x1, P4 ;  /* 0x0000000c00097211 */ /* 0x000fe400020f0eff */
[----:B0-----:R-:W-:Y:S01]  /*1a60*/  PRMT R10, R13, 0x7632, R10 ;  /* 0x000076320d0a7816 */ /* 0x001fe2000000000a */
[----:B------:R0:W-:Y:S04]  /*1a70*/  @P3 STG.E.U16 desc[UR6][R2.64], R13 ;  /* 0x0000000d02003986 */ /* 0x0001e8000c101506 */
[----:B------:R0:W-:Y:S04]  /*1a80*/  @P2 STG.E.U16 desc[UR6][R4.64], R10 ;  /* 0x0000000a04002986 */ /* 0x0001e8000c101506 */
[----:B--2---:R0:W-:Y:S01]  /*1a90*/  @P1 STG.E.U16 desc[UR6][R6.64], R15 ;  /* 0x0000000f06001986 */ /* 0x0041e2000c101506 */
[----:B------:R-:W-:Y:S05]  /*1aa0*/  @!P0 EXIT ;  /* 0x000000000000894d */ /* 0x000fea0003800000 */
[----:B0-----:R-:W-:-:S05]  /*1ab0*/  PRMT R4, R15, 0x7632, R4 ;  /* 0x000076320f047816 */ /* 0x001fca0000000004 */
[----:B------:R-:W-:Y:S01]  /*1ac0*/  STG.E.U16 desc[UR6][R8.64], R4 ;  /* 0x0000000408007986 */ /* 0x000fe2000c101506 */
[----:B------:R-:W-:Y:S05]  /*1ad0*/  EXIT ;  /* 0x000000000000794d */ /* 0x000fea0003800000 */
.L_x_2:
[----:B------:R-:W-:-:S00]  /*1ae0*/  BRA `(.L_x_2) ;  /* 0xfffffffc00fc7947 */ /* 0x000fc0000383ffff */
[----:B------:R-:W-:-:S00]  /*1af0*/  NOP ;  /* 0x0000000000007918 */ /* 0x000fc00000000000 */
        /* <DEDUP_REMOVED lines=8> */
.L_x_3:


//--------------------- .nv.shared.matmul_kernel  --------------------------
	.section	.nv.shared.matmul_kernel,"aw",@nobits
	.sectionflags	@""
	.align	16
	.zero		1024


//--------------------- .nv.shared.reserved.0     --------------------------
	.section	.nv.shared.reserved.0,"aw",@nobits
	.weak		__nv_reservedSMEM_offset_0_alias
	.size		__nv_reservedSMEM_offset_0_alias, 0, 64
	.other		__nv_reservedSMEM_offset_0_alias,@"STO_CUDA_RESERVED_SHARED STV_DEFAULT"
__nv_reservedSMEM_offset_0_alias:
	.zero		0
	.zero		64


//--------------------- .nv.constant0.matmul_kernel --------------------------
	.section	.nv.constant0.matmul_kernel,"a",@progbits
	.sectionflags	@""
	.align	4
.nv.constant0.matmul_kernel:
	.zero		976


//--------------------- SYMBOLS --------------------------

	.type		.nv.reservedSmem.offset0,@object
	.size		.nv.reservedSmem.offset0,0x4
	.type		.nv.reservedSmem.cap,@object
	.size		.nv.reservedSmem.cap,0x4
